	.target	sm_100a

	.elftype	@"ET_EXEC"


//--------------------- .note.nv.tkinfo           --------------------------
	.section	.note.nv.tkinfo,"",@"SHT_NOTE"
	.sectionflags	@"SHF_NOTE_NV_TKINFO"
	.tkinfo
        /*0018*/ 	.word	0x00000002
        /*0030*/ 	.string	""
        /*0030*/ 	.string	"ptxas"
        /*0030*/ 	.string	"Cuda compilation tools, release 13.0, V13.0.88"
        /*0030*/ 	.string	"Build cuda_13.0.r13.0/compiler.36424714_0"
        /*0030*/ 	.string	"-arch sm_100a -m 64 "



//--------------------- .note.nv.cuinfo           --------------------------
	.section	.note.nv.cuinfo,"",@"SHT_NOTE"
	.sectionflags	@"SHF_NOTE_NV_CUINFO"
        /*0018*/ 	.short	0x0002
        /*001a*/ 	.short	0x0064
        /*001c*/ 	.short	0x0082
	.zero		2


//--------------------- .nv.info                  --------------------------
	.section	.nv.info,"",@"SHT_CUDA_INFO"
	.align	4


	//----- nvinfo : EIATTR_REGCOUNT
	.align		4
        /*0000*/ 	.byte	0x04, 0x2f
        /*0002*/ 	.short	(.L_12 - .L_11)
	.align		4
.L_11:
        /*0004*/ 	.word	index@(_ZN7cutlass13device_kernelIN5flash11enable_sm90INS1_16FlashAttnFwdSm90INS1_25CollectiveMainloopFwdSm90ILi2EN4cute5tupleIJNS5_1CILi1EEES8_S8_EEENS6_IJNS7_ILi128EEENS7_ILi80EEENS7_ILi256EEEEEELi256ENS_6half_tEfNS_4arch4Sm90ELb1ELb0ELb1ELb1ELb1ELb1ELb0ELb1ELb1ELb1ELb1ELb0EEENS1_21CollectiveEpilogueFwdINS6_IJSA_SC_SB_EEES9_SE_SG_Li256ELb1ELb1ELb1ELb0EEENS1_36VarlenDynamicPersistentTileSchedulerILi128ELi80ELi256ELi128ELb1ELb1ELb1ELb1ELb1ELb1EEEEEEEEEvNT_6ParamsE)
        /*0008*/ 	.word	0x00000004


	//----- nvinfo : EIATTR_FRAME_SIZE
	.align		4
.L_12:
        /*000c*/ 	.byte	0x04, 0x11
        /*000e*/ 	.short	(.L_14 - .L_13)
	.align		4
.L_13:
        /*0010*/ 	.word	index@(_ZN7cutlass13device_kernelIN5flash11enable_sm90INS1_16FlashAttnFwdSm90INS1_25CollectiveMainloopFwdSm90ILi2EN4cute5tupleIJNS5_1CILi1EEES8_S8_EEENS6_IJNS7_ILi128EEENS7_ILi80EEENS7_ILi256EEEEEELi256ENS_6half_tEfNS_4arch4Sm90ELb1ELb0ELb1ELb1ELb1ELb1ELb0ELb1ELb1ELb1ELb1ELb0EEENS1_21CollectiveEpilogueFwdINS6_IJSA_SC_SB_EEES9_SE_SG_Li256ELb1ELb1ELb1ELb0EEENS1_36VarlenDynamicPersistentTileSchedulerILi128ELi80ELi256ELi128ELb1ELb1ELb1ELb1ELb1ELb1EEEEEEEEEvNT_6ParamsE)
        /*0014*/ 	.word	0x00000000


	//----- nvinfo : EIATTR_REGCOUNT
	.align		4
.L_14:
        /*0018*/ 	.byte	0x04, 0x2f
        /*001a*/ 	.short	(.L_16 - .L_15)
	.align		4
.L_15:
        /*001c*/ 	.word	index@(_ZN7cutlass13device_kernelIN5flash11enable_sm90INS1_16FlashAttnFwdSm90INS1_25CollectiveMainloopFwdSm90ILi2EN4cute5tupleIJNS5_1CILi1EEES8_S8_EEENS6_IJNS7_ILi128EEENS7_ILi80EEENS7_ILi256EEEEEELi256ENS_6half_tEfNS_4arch4Sm90ELb1ELb0ELb1ELb1ELb1ELb0ELb0ELb1ELb1ELb1ELb1ELb0EEENS1_21CollectiveEpilogueFwdINS6_IJSA_SC_SB_EEES9_SE_SG_Li256ELb1ELb1ELb1ELb0EEENS1_36VarlenDynamicPersistentTileSchedulerILi128ELi80ELi256ELi128ELb1ELb1ELb1ELb1ELb1ELb1EEEEEEEEEvNT_6ParamsE)
        /*0020*/ 	.word	0x00000004


	//----- nvinfo : EIATTR_FRAME_SIZE
	.align		4
.L_16:
        /*0024*/ 	.byte	0x04, 0x11
        /*0026*/ 	.short	(.L_18 - .L_17)
	.align		4
.L_17:
        /*0028*/ 	.word	index@(_ZN7cutlass13device_kernelIN5flash11enable_sm90INS1_16FlashAttnFwdSm90INS1_25CollectiveMainloopFwdSm90ILi2EN4cute5tupleIJNS5_1CILi1EEES8_S8_EEENS6_IJNS7_ILi128EEENS7_ILi80EEENS7_ILi256EEEEEELi256ENS_6half_tEfNS_4arch4Sm90ELb1ELb0ELb1ELb1ELb1ELb0ELb0ELb1ELb1ELb1ELb1ELb0EEENS1_21CollectiveEpilogueFwdINS6_IJSA_SC_SB_EEES9_SE_SG_Li256ELb1ELb1ELb1ELb0EEENS1_36VarlenDynamicPersistentTileSchedulerILi128ELi80ELi256ELi128ELb1ELb1ELb1ELb1ELb1ELb1EEEEEEEEEvNT_6ParamsE)
        /*002c*/ 	.word	0x00000000


	//----- nvinfo : EIATTR_REGCOUNT
	.align		4
.L_18:
        /*0030*/ 	.byte	0x04, 0x2f
        /*0032*/ 	.short	(.L_20 - .L_19)
	.align		4
.L_19:
        /*0034*/ 	.word	index@(_ZN7cutlass13device_kernelIN5flash11enable_sm90INS1_16FlashAttnFwdSm90INS1_25CollectiveMainloopFwdSm90ILi2EN4cute5tupleIJNS5_1CILi1EEES8_S8_EEENS6_IJNS7_ILi128EEENS7_ILi80EEENS7_ILi256EEEEEELi256ENS_6half_tEfNS_4arch4Sm90ELb1ELb0ELb1ELb0ELb1ELb0ELb0ELb1ELb1ELb1ELb1ELb0EEENS1_21CollectiveEpilogueFwdINS6_IJSA_SC_SB_EEES9_SE_SG_Li256ELb0ELb1ELb1ELb0EEENS1_19SingleTileSchedulerILb0ELb1ELb1ELi128EEEEEEEEEvNT_6ParamsE)
        /*0038*/ 	.word	0x00000004


	//----- nvinfo : EIATTR_FRAME_SIZE
	.align		4
.L_20:
        /*003c*/ 	.byte	0x04, 0x11
        /*003e*/ 	.short	(.L_22 - .L_21)
	.align		4
.L_21:
        /*0040*/ 	.word	index@(_ZN7cutlass13device_kernelIN5flash11enable_sm90INS1_16FlashAttnFwdSm90INS1_25CollectiveMainloopFwdSm90ILi2EN4cute5tupleIJNS5_1CILi1EEES8_S8_EEENS6_IJNS7_ILi128EEENS7_ILi80EEENS7_ILi256EEEEEELi256ENS_6half_tEfNS_4arch4Sm90ELb1ELb0ELb1ELb0ELb1ELb0ELb0ELb1ELb1ELb1ELb1ELb0EEENS1_21CollectiveEpilogueFwdINS6_IJSA_SC_SB_EEES9_SE_SG_Li256ELb0ELb1ELb1ELb0EEENS1_19SingleTileSchedulerILb0ELb1ELb1ELi128EEEEEEEEEvNT_6ParamsE)
        /*0044*/ 	.word	0x00000000


	//----- nvinfo : EIATTR_REGCOUNT
	.align		4
.L_22:
        /*0048*/ 	.byte	0x04, 0x2f
        /*004a*/ 	.short	(.L_24 - .L_23)
	.align		4
.L_23:
        /*004c*/ 	.word	index@(_ZN7cutlass13device_kernelIN5flash11enable_sm90INS1_16FlashAttnFwdSm90INS1_25CollectiveMainloopFwdSm90ILi2EN4cute5tupleIJNS5_1CILi1EEES8_S8_EEENS6_IJNS7_ILi128EEENS7_ILi64EEENS7_ILi256EEEEEELi256ENS_6half_tEfNS_4arch4Sm90ELb0ELb1ELb1ELb1ELb1ELb1ELb0ELb1ELb1ELb1ELb1ELb0EEENS1_21CollectiveEpilogueFwdINS6_IJSA_SC_SB_EEES9_SE_SG_Li256ELb1ELb1ELb1ELb0EEENS1_36VarlenDynamicPersistentTileSchedulerILi128ELi64ELi256ELi128ELb1ELb1ELb1ELb1ELb0ELb1EEEEEEEEEvNT_6ParamsE)
        /*0050*/ 	.word	0x00000004


	//----- nvinfo : EIATTR_FRAME_SIZE
	.align		4
.L_24:
        /*0054*/ 	.byte	0x04, 0x11
        /*0056*/ 	.short	(.L_26 - .L_25)
	.align		4
.L_25:
        /*0058*/ 	.word	index@(_ZN7cutlass13device_kernelIN5flash11enable_sm90INS1_16FlashAttnFwdSm90INS1_25CollectiveMainloopFwdSm90ILi2EN4cute5tupleIJNS5_1CILi1EEES8_S8_EEENS6_IJNS7_ILi128EEENS7_ILi64EEENS7_ILi256EEEEEELi256ENS_6half_tEfNS_4arch4Sm90ELb0ELb1ELb1ELb1ELb1ELb1ELb0ELb1ELb1ELb1ELb1ELb0EEENS1_21CollectiveEpilogueFwdINS6_IJSA_SC_SB_EEES9_SE_SG_Li256ELb1ELb1ELb1ELb0EEENS1_36VarlenDynamicPersistentTileSchedulerILi128ELi64ELi256ELi128ELb1ELb1ELb1ELb1ELb0ELb1EEEEEEEEEvNT_6ParamsE)
        /*005c*/ 	.word	0x00000000


	//----- nvinfo : EIATTR_REGCOUNT
	.align		4
.L_26:
        /*0060*/ 	.byte	0x04, 0x2f
        /*0062*/ 	.short	(.L_28 - .L_27)
	.align		4
.L_27:
        /*0064*/ 	.word	index@(_ZN7cutlass13device_kernelIN5flash11enable_sm90INS1_16FlashAttnFwdSm90INS1_25CollectiveMainloopFwdSm90ILi2EN4cute5tupleIJNS5_1CILi1EEES8_S8_EEENS6_IJNS7_ILi128EEENS7_ILi64EEENS7_ILi256EEEEEELi256ENS_6half_tEfNS_4arch4Sm90ELb0ELb1ELb1ELb1ELb1ELb0ELb0ELb1ELb1ELb1ELb1ELb0EEENS1_21CollectiveEpilogueFwdINS6_IJSA_SC_SB_EEES9_SE_SG_Li256ELb1ELb1ELb1ELb0EEENS1_36VarlenDynamicPersistentTileSchedulerILi128ELi64ELi256ELi128ELb1ELb1ELb1ELb1ELb0ELb1EEEEEEEEEvNT_6ParamsE)
        /*0068*/ 	.word	0x00000004


	//----- nvinfo : EIATTR_FRAME_SIZE
	.align		4
.L_28:
        /*006c*/ 	.byte	0x04, 0x11
        /*006e*/ 	.short	(.L_30 - .L_29)
	.align		4
.L_29:
        /*0070*/ 	.word	index@(_ZN7cutlass13device_kernelIN5flash11enable_sm90INS1_16FlashAttnFwdSm90INS1_25CollectiveMainloopFwdSm90ILi2EN4cute5tupleIJNS5_1CILi1EEES8_S8_EEENS6_IJNS7_ILi128EEENS7_ILi64EEENS7_ILi256EEEEEELi256ENS_6half_tEfNS_4arch4Sm90ELb0ELb1ELb1ELb1ELb1ELb0ELb0ELb1ELb1ELb1ELb1ELb0EEENS1_21CollectiveEpilogueFwdINS6_IJSA_SC_SB_EEES9_SE_SG_Li256ELb1ELb1ELb1ELb0EEENS1_36VarlenDynamicPersistentTileSchedulerILi128ELi64ELi256ELi128ELb1ELb1ELb1ELb1ELb0ELb1EEEEEEEEEvNT_6ParamsE)
        /*0074*/ 	.word	0x00000000


	//----- nvinfo : EIATTR_REGCOUNT
	.align		4
.L_30:
        /*0078*/ 	.byte	0x04, 0x2f
        /*007a*/ 	.short	(.L_32 - .L_31)
	.align		4
.L_31:
        /*007c*/ 	.word	index@(_ZN7cutlass13device_kernelIN5flash11enable_sm90INS1_16FlashAttnFwdSm90INS1_25CollectiveMainloopFwdSm90ILi2EN4cute5tupleIJNS5_1CILi1EEES8_S8_EEENS6_IJNS7_ILi128EEENS7_ILi64EEENS7_ILi256EEEEEELi256ENS_6half_tEfNS_4arch4Sm90ELb0ELb1ELb1ELb0ELb1ELb0ELb0ELb1ELb1ELb1ELb1ELb0EEENS1_21CollectiveEpilogueFwdINS6_IJSA_SC_SB_EEES9_SE_SG_Li256ELb0ELb1ELb1ELb0EEENS1_19SingleTileSchedulerILb0ELb1ELb1ELi128EEEEEEEEEvNT_6ParamsE)
        /*0080*/ 	.word	0x00000004


	//----- nvinfo : EIATTR_FRAME_SIZE
	.align		4
.L_32:
        /*0084*/ 	.byte	0x04, 0x11
        /*0086*/ 	.short	(.L_34 - .L_33)
	.align		4
.L_33:
        /*0088*/ 	.word	index@(_ZN7cutlass13device_kernelIN5flash11enable_sm90INS1_16FlashAttnFwdSm90INS1_25CollectiveMainloopFwdSm90ILi2EN4cute5tupleIJNS5_1CILi1EEES8_S8_EEENS6_IJNS7_ILi128EEENS7_ILi64EEENS7_ILi256EEEEEELi256ENS_6half_tEfNS_4arch4Sm90ELb0ELb1ELb1ELb0ELb1ELb0ELb0ELb1ELb1ELb1ELb1ELb0EEENS1_21CollectiveEpilogueFwdINS6_IJSA_SC_SB_EEES9_SE_SG_Li256ELb0ELb1ELb1ELb0EEENS1_19SingleTileSchedulerILb0ELb1ELb1ELi128EEEEEEEEEvNT_6ParamsE)
        /*008c*/ 	.word	0x00000000


	//----- nvinfo : EIATTR_REGCOUNT
	.align		4
.L_34:
        /*0090*/ 	.byte	0x04, 0x2f
        /*0092*/ 	.short	(.L_36 - .L_35)
	.align		4
.L_35:
        /*0094*/ 	.word	index@(_ZN7cutlass13device_kernelIN5flash11enable_sm90INS1_16FlashAttnFwdSm90INS1_25CollectiveMainloopFwdSm90ILi2EN4cute5tupleIJNS5_1CILi1EEES8_S8_EEENS6_IJNS7_ILi128EEENS7_ILi80EEENS7_ILi256EEEEEELi256ENS_6half_tEfNS_4arch4Sm90ELb0ELb0ELb1ELb1ELb1ELb1ELb0ELb1ELb1ELb1ELb1ELb0EEENS1_21CollectiveEpilogueFwdINS6_IJSA_SC_SB_EEES9_SE_SG_Li256ELb1ELb1ELb1ELb0EEENS1_36VarlenDynamicPersistentTileSchedulerILi128ELi80ELi256ELi128ELb1ELb1ELb1ELb0ELb1ELb1EEEEEEEEEvNT_6ParamsE)
        /*0098*/ 	.word	0x00000004


	//----- nvinfo : EIATTR_FRAME_SIZE
	.align		4
.L_36:
        /*009c*/ 	.byte	0x04, 0x11
        /*009e*/ 	.short	(.L_38 - .L_37)
	.align		4
.L_37:
        /*00a0*/ 	.word	index@(_ZN7cutlass13device_kernelIN5flash11enable_sm90INS1_16FlashAttnFwdSm90INS1_25CollectiveMainloopFwdSm90ILi2EN4cute5tupleIJNS5_1CILi1EEES8_S8_EEENS6_IJNS7_ILi128EEENS7_ILi80EEENS7_ILi256EEEEEELi256ENS_6half_tEfNS_4arch4Sm90ELb0ELb0ELb1ELb1ELb1ELb1ELb0ELb1ELb1ELb1ELb1ELb0EEENS1_21CollectiveEpilogueFwdINS6_IJSA_SC_SB_EEES9_SE_SG_Li256ELb1ELb1ELb1ELb0EEENS1_36VarlenDynamicPersistentTileSchedulerILi128ELi80ELi256ELi128ELb1ELb1ELb1ELb0ELb1ELb1EEEEEEEEEvNT_6ParamsE)
        /*00a4*/ 	.word	0x00000000


	//----- nvinfo : EIATTR_REGCOUNT
	.align		4
.L_38:
        /*00a8*/ 	.byte	0x04, 0x2f
        /*00aa*/ 	.short	(.L_40 - .L_39)
	.align		4
.L_39:
        /*00ac*/ 	.word	index@(_ZN7cutlass13device_kernelIN5flash11enable_sm90INS1_16FlashAttnFwdSm90INS1_25CollectiveMainloopFwdSm90ILi2EN4cute5tupleIJNS5_1CILi1EEES8_S8_EEENS6_IJNS7_ILi128EEENS7_ILi80EEENS7_ILi256EEEEEELi256ENS_6half_tEfNS_4arch4Sm90ELb0ELb0ELb1ELb1ELb1ELb0ELb0ELb1ELb1ELb1ELb1ELb0EEENS1_21CollectiveEpilogueFwdINS6_IJSA_SC_SB_EEES9_SE_SG_Li256ELb1ELb1ELb1ELb0EEENS1_36VarlenDynamicPersistentTileSchedulerILi128ELi80ELi256ELi128ELb1ELb1ELb1ELb0ELb1ELb1EEEEEEEEEvNT_6ParamsE)
        /*00b0*/ 	.word	0x00000004


	//----- nvinfo : EIATTR_FRAME_SIZE
	.align		4
.L_40:
        /*00b4*/ 	.byte	0x04, 0x11
        /*00b6*/ 	.short	(.L_42 - .L_41)
	.align		4
.L_41:
        /*00b8*/ 	.word	index@(_ZN7cutlass13device_kernelIN5flash11enable_sm90INS1_16FlashAttnFwdSm90INS1_25CollectiveMainloopFwdSm90ILi2EN4cute5tupleIJNS5_1CILi1EEES8_S8_EEENS6_IJNS7_ILi128EEENS7_ILi80EEENS7_ILi256EEEEEELi256ENS_6half_tEfNS_4arch4Sm90ELb0ELb0ELb1ELb1ELb1ELb0ELb0ELb1ELb1ELb1ELb1ELb0EEENS1_21CollectiveEpilogueFwdINS6_IJSA_SC_SB_EEES9_SE_SG_Li256ELb1ELb1ELb1ELb0EEENS1_36VarlenDynamicPersistentTileSchedulerILi128ELi80ELi256ELi128ELb1ELb1ELb1ELb0ELb1ELb1EEEEEEEEEvNT_6ParamsE)
        /*00bc*/ 	.word	0x00000000


	//----- nvinfo : EIATTR_REGCOUNT
	.align		4
.L_42:
        /*00c0*/ 	.byte	0x04, 0x2f
        /*00c2*/ 	.short	(.L_44 - .L_43)
	.align		4
.L_43:
        /*00c4*/ 	.word	index@(_ZN7cutlass13device_kernelIN5flash11enable_sm90INS1_16FlashAttnFwdSm90INS1_25CollectiveMainloopFwdSm90ILi2EN4cute5tupleIJNS5_1CILi1EEES8_S8_EEENS6_IJNS7_ILi128EEENS7_ILi80EEENS7_ILi256EEEEEELi256ENS_6half_tEfNS_4arch4Sm90ELb0ELb0ELb1ELb0ELb1ELb0ELb0ELb1ELb1ELb1ELb1ELb0EEENS1_21CollectiveEpilogueFwdINS6_IJSA_SC_SB_EEES9_SE_SG_Li256ELb0ELb1ELb1ELb0EEENS1_19SingleTileSchedulerILb0ELb1ELb1ELi128EEEEEEEEEvNT_6ParamsE)
        /*00c8*/ 	.word	0x00000004


	//----- nvinfo : EIATTR_FRAME_SIZE
	.align		4
.L_44:
        /*00cc*/ 	.byte	0x04, 0x11
        /*00ce*/ 	.short	(.L_46 - .L_45)
	.align		4
.L_45:
        /*00d0*/ 	.word	index@(_ZN7cutlass13device_kernelIN5flash11enable_sm90INS1_16FlashAttnFwdSm90INS1_25CollectiveMainloopFwdSm90ILi2EN4cute5tupleIJNS5_1CILi1EEES8_S8_EEENS6_IJNS7_ILi128EEENS7_ILi80EEENS7_ILi256EEEEEELi256ENS_6half_tEfNS_4arch4Sm90ELb0ELb0ELb1ELb0ELb1ELb0ELb0ELb1ELb1ELb1ELb1ELb0EEENS1_21CollectiveEpilogueFwdINS6_IJSA_SC_SB_EEES9_SE_SG_Li256ELb0ELb1ELb1ELb0EEENS1_19SingleTileSchedulerILb0ELb1ELb1ELi128EEEEEEEEEvNT_6ParamsE)
        /*00d4*/ 	.word	0x00000000


	//----- nvinfo : EIATTR_MIN_STACK_SIZE
	.align		4
.L_46:
        /*00d8*/ 	.byte	0x04, 0x12
        /*00da*/ 	.short	(.L_48 - .L_47)
	.align		4
.L_47:
        /*00dc*/ 	.word	index@(_ZN7cutlass13device_kernelIN5flash11enable_sm90INS1_16FlashAttnFwdSm90INS1_25CollectiveMainloopFwdSm90ILi2EN4cute5tupleIJNS5_1CILi1EEES8_S8_EEENS6_IJNS7_ILi128EEENS7_ILi80EEENS7_ILi256EEEEEELi256ENS_6half_tEfNS_4arch4Sm90ELb0ELb0ELb1ELb0ELb1ELb0ELb0ELb1ELb1ELb1ELb1ELb0EEENS1_21CollectiveEpilogueFwdINS6_IJSA_SC_SB_EEES9_SE_SG_Li256ELb0ELb1ELb1ELb0EEENS1_19SingleTileSchedulerILb0ELb1ELb1ELi128EEEEEEEEEvNT_6ParamsE)
        /*00e0*/ 	.word	0x00000000


	//----- nvinfo : EIATTR_MIN_STACK_SIZE
	.align		4
.L_48:
        /*00e4*/ 	.byte	0x04, 0x12
        /*00e6*/ 	.short	(.L_50 - .L_49)
	.align		4
.L_49:
        /*00e8*/ 	.word	index@(_ZN7cutlass13device_kernelIN5flash11enable_sm90INS1_16FlashAttnFwdSm90INS1_25CollectiveMainloopFwdSm90ILi2EN4cute5tupleIJNS5_1CILi1EEES8_S8_EEENS6_IJNS7_ILi128EEENS7_ILi80EEENS7_ILi256EEEEEELi256ENS_6half_tEfNS_4arch4Sm90ELb0ELb0ELb1ELb1ELb1ELb0ELb0ELb1ELb1ELb1ELb1ELb0EEENS1_21CollectiveEpilogueFwdINS6_IJSA_SC_SB_EEES9_SE_SG_Li256ELb1ELb1ELb1ELb0EEENS1_36VarlenDynamicPersistentTileSchedulerILi128ELi80ELi256ELi128ELb1ELb1ELb1ELb0ELb1ELb1EEEEEEEEEvNT_6ParamsE)
        /*00ec*/ 	.word	0x00000000


	//----- nvinfo : EIATTR_MIN_STACK_SIZE
	.align		4
.L_50:
        /*00f0*/ 	.byte	0x04, 0x12
        /*00f2*/ 	.short	(.L_52 - .L_51)
	.align		4
.L_51:
        /*00f4*/ 	.word	index@(_ZN7cutlass13device_kernelIN5flash11enable_sm90INS1_16FlashAttnFwdSm90INS1_25CollectiveMainloopFwdSm90ILi2EN4cute5tupleIJNS5_1CILi1EEES8_S8_EEENS6_IJNS7_ILi128EEENS7_ILi80EEENS7_ILi256EEEEEELi256ENS_6half_tEfNS_4arch4Sm90ELb0ELb0ELb1ELb1ELb1ELb1ELb0ELb1ELb1ELb1ELb1ELb0EEENS1_21CollectiveEpilogueFwdINS6_IJSA_SC_SB_EEES9_SE_SG_Li256ELb1ELb1ELb1ELb0EEENS1_36VarlenDynamicPersistentTileSchedulerILi128ELi80ELi256ELi128ELb1ELb1ELb1ELb0ELb1ELb1EEEEEEEEEvNT_6ParamsE)
        /*00f8*/ 	.word	0x00000000


	//----- nvinfo : EIATTR_MIN_STACK_SIZE
	.align		4
.L_52:
        /*00fc*/ 	.byte	0x04, 0x12
        /*00fe*/ 	.short	(.L_54 - .L_53)
	.align		4
.L_53:
        /*0100*/ 	.word	index@(_ZN7cutlass13device_kernelIN5flash11enable_sm90INS1_16FlashAttnFwdSm90INS1_25CollectiveMainloopFwdSm90ILi2EN4cute5tupleIJNS5_1CILi1EEES8_S8_EEENS6_IJNS7_ILi128EEENS7_ILi64EEENS7_ILi256EEEEEELi256ENS_6half_tEfNS_4arch4Sm90ELb0ELb1ELb1ELb0ELb1ELb0ELb0ELb1ELb1ELb1ELb1ELb0EEENS1_21CollectiveEpilogueFwdINS6_IJSA_SC_SB_EEES9_SE_SG_Li256ELb0ELb1ELb1ELb0EEENS1_19SingleTileSchedulerILb0ELb1ELb1ELi128EEEEEEEEEvNT_6ParamsE)
        /*0104*/ 	.word	0x00000000


	//----- nvinfo : EIATTR_MIN_STACK_SIZE
	.align		4
.L_54:
        /*0108*/ 	.byte	0x04, 0x12
        /*010a*/ 	.short	(.L_56 - .L_55)
	.align		4
.L_55:
        /*010c*/ 	.word	index@(_ZN7cutlass13device_kernelIN5flash11enable_sm90INS1_16FlashAttnFwdSm90INS1_25CollectiveMainloopFwdSm90ILi2EN4cute5tupleIJNS5_1CILi1EEES8_S8_EEENS6_IJNS7_ILi128EEENS7_ILi64EEENS7_ILi256EEEEEELi256ENS_6half_tEfNS_4arch4Sm90ELb0ELb1ELb1ELb1ELb1ELb0ELb0ELb1ELb1ELb1ELb1ELb0EEENS1_21CollectiveEpilogueFwdINS6_IJSA_SC_SB_EEES9_SE_SG_Li256ELb1ELb1ELb1ELb0EEENS1_36VarlenDynamicPersistentTileSchedulerILi128ELi64ELi256ELi128ELb1ELb1ELb1ELb1ELb0ELb1EEEEEEEEEvNT_6ParamsE)
        /*0110*/ 	.word	0x00000000


	//----- nvinfo : EIATTR_MIN_STACK_SIZE
	.align		4
.L_56:
        /*0114*/ 	.byte	0x04, 0x12
        /*0116*/ 	.short	(.L_58 - .L_57)
	.align		4
.L_57:
        /*0118*/ 	.word	index@(_ZN7cutlass13device_kernelIN5flash11enable_sm90INS1_16FlashAttnFwdSm90INS1_25CollectiveMainloopFwdSm90ILi2EN4cute5tupleIJNS5_1CILi1EEES8_S8_EEENS6_IJNS7_ILi128EEENS7_ILi64EEENS7_ILi256EEEEEELi256ENS_6half_tEfNS_4arch4Sm90ELb0ELb1ELb1ELb1ELb1ELb1ELb0ELb1ELb1ELb1ELb1ELb0EEENS1_21CollectiveEpilogueFwdINS6_IJSA_SC_SB_EEES9_SE_SG_Li256ELb1ELb1ELb1ELb0EEENS1_36VarlenDynamicPersistentTileSchedulerILi128ELi64ELi256ELi128ELb1ELb1ELb1ELb1ELb0ELb1EEEEEEEEEvNT_6ParamsE)
        /*011c*/ 	.word	0x00000000


	//----- nvinfo : EIATTR_MIN_STACK_SIZE
	.align		4
.L_58:
        /*0120*/ 	.byte	0x04, 0x12
        /*0122*/ 	.short	(.L_60 - .L_59)
	.align		4
.L_59:
        /*0124*/ 	.word	index@(_ZN7cutlass13device_kernelIN5flash11enable_sm90INS1_16FlashAttnFwdSm90INS1_25CollectiveMainloopFwdSm90ILi2EN4cute5tupleIJNS5_1CILi1EEES8_S8_EEENS6_IJNS7_ILi128EEENS7_ILi80EEENS7_ILi256EEEEEELi256ENS_6half_tEfNS_4arch4Sm90ELb1ELb0ELb1ELb0ELb1ELb0ELb0ELb1ELb1ELb1ELb1ELb0EEENS1_21CollectiveEpilogueFwdINS6_IJSA_SC_SB_EEES9_SE_SG_Li256ELb0ELb1ELb1ELb0EEENS1_19SingleTileSchedulerILb0ELb1ELb1ELi128EEEEEEEEEvNT_6ParamsE)
        /*0128*/ 	.word	0x00000000


	//----- nvinfo : EIATTR_MIN_STACK_SIZE
	.align		4
.L_60:
        /*012c*/ 	.byte	0x04, 0x12
        /*012e*/ 	.short	(.L_62 - .L_61)
	.align		4
.L_61:
        /*0130*/ 	.word	index@(_ZN7cutlass13device_kernelIN5flash11enable_sm90INS1_16FlashAttnFwdSm90INS1_25CollectiveMainloopFwdSm90ILi2EN4cute5tupleIJNS5_1CILi1EEES8_S8_EEENS6_IJNS7_ILi128EEENS7_ILi80EEENS7_ILi256EEEEEELi256ENS_6half_tEfNS_4arch4Sm90ELb1ELb0ELb1ELb1ELb1ELb0ELb0ELb1ELb1ELb1ELb1ELb0EEENS1_21CollectiveEpilogueFwdINS6_IJSA_SC_SB_EEES9_SE_SG_Li256ELb1ELb1ELb1ELb0EEENS1_36VarlenDynamicPersistentTileSchedulerILi128ELi80ELi256ELi128ELb1ELb1ELb1ELb1ELb1ELb1EEEEEEEEEvNT_6ParamsE)
        /*0134*/ 	.word	0x00000000


	//----- nvinfo : EIATTR_MIN_STACK_SIZE
	.align		4
.L_62:
        /*0138*/ 	.byte	0x04, 0x12
        /*013a*/ 	.short	(.L_64 - .L_63)
	.align		4
.L_63:
        /*013c*/ 	.word	index@(_ZN7cutlass13device_kernelIN5flash11enable_sm90INS1_16FlashAttnFwdSm90INS1_25CollectiveMainloopFwdSm90ILi2EN4cute5tupleIJNS5_1CILi1EEES8_S8_EEENS6_IJNS7_ILi128EEENS7_ILi80EEENS7_ILi256EEEEEELi256ENS_6half_tEfNS_4arch4Sm90ELb1ELb0ELb1ELb1ELb1ELb1ELb0ELb1ELb1ELb1ELb1ELb0EEENS1_21CollectiveEpilogueFwdINS6_IJSA_SC_SB_EEES9_SE_SG_Li256ELb1ELb1ELb1ELb0EEENS1_36VarlenDynamicPersistentTileSchedulerILi128ELi80ELi256ELi128ELb1ELb1ELb1ELb1ELb1ELb1EEEEEEEEEvNT_6ParamsE)
        /*0140*/ 	.word	0x00000000
.L_64:


//--------------------- .nv.compat                --------------------------
	.section	.nv.compat,"",@"SHT_CUDA_COMPAT_INFO"
	.align	4
        /*0000*/ 	.byte	0x02, 0x09, 0x01, 0x00, 0x02, 0x02, 0x01, 0x00, 0x02, 0x05, 0x05, 0x00, 0x03, 0x07, 0x01, 0x01
        /*0010*/ 	.byte	0x02, 0x03, 0x00, 0x00, 0x02, 0x06, 0x01, 0x00, 0x04, 0x0b, 0x08, 0x00, 0x09, 0x00, 0x00, 0x00
        /*0020*/ 	.byte	0x00, 0x00, 0x00, 0x00


//--------------------- .nv.info._ZN7cutlass13device_kernelIN5flash11enable_sm90INS1_16FlashAttnFwdSm90INS1_25CollectiveMainloopFwdSm90ILi2EN4cute5tupleIJNS5_1CILi1EEES8_S8_EEENS6_IJNS7_ILi128EEENS7_ILi80EEENS7_ILi256EEEEEELi256ENS_6half_tEfNS_4arch4Sm90ELb0ELb0ELb1ELb0ELb1ELb0ELb0ELb1ELb1ELb1ELb1ELb0EEENS1_21CollectiveEpilogueFwdINS6_IJSA_SC_SB_EEES9_SE_SG_Li256ELb0ELb1ELb1ELb0EEENS1_19SingleTileSchedulerILb0ELb1ELb1ELi128EEEEEEEEEvNT_6ParamsE --------------------------
	.section	.nv.info._ZN7cutlass13device_kernelIN5flash11enable_sm90INS1_16FlashAttnFwdSm90INS1_25CollectiveMainloopFwdSm90ILi2EN4cute5tupleIJNS5_1CILi1EEES8_S8_EEENS6_IJNS7_ILi128EEENS7_ILi80EEENS7_ILi256EEEEEELi256ENS_6half_tEfNS_4arch4Sm90ELb0ELb0ELb1ELb0ELb1ELb0ELb0ELb1ELb1ELb1ELb1ELb0EEENS1_21CollectiveEpilogueFwdINS6_IJSA_SC_SB_EEES9_SE_SG_Li256ELb0ELb1ELb1ELb0EEENS1_19SingleTileSchedulerILb0ELb1ELb1ELi128EEEEEEEEEvNT_6ParamsE,"",@"SHT_CUDA_INFO"
	.sectionflags	@""
	.align	4


	//----- nvinfo : EIATTR_CUDA_API_VERSION
	.align		4
        /*0000*/ 	.byte	0x04, 0x37
        /*0002*/ 	.short	(.L_66 - .L_65)
.L_65:
        /*0004*/ 	.word	0x00000082


	//----- nvinfo : EIATTR_KPARAM_INFO
	.align		4
.L_66:
        /*0008*/ 	.byte	0x04, 0x17
        /*000a*/ 	.short	(.L_68 - .L_67)
.L_67:
        /*000c*/ 	.word	0x00000000
        /*0010*/ 	.short	0x0000
        /*0012*/ 	.short	0x0000
        /*0014*/ 	.byte	0x00, 0xf0, 0x01, 0x28


	//----- nvinfo : EIATTR_SPARSE_MMA_MASK
	.align		4
.L_68:
        /*0018*/ 	.byte	0x03, 0x50
        /*001a*/ 	.short	0x0000


	//----- nvinfo : EIATTR_MAXREG_COUNT
	.align		4
        /*001c*/ 	.byte	0x03, 0x1b
        /*001e*/ 	.short	0x00a8


	//----- nvinfo : EIATTR_MERCURY_ISA_VERSION
	.align		4
        /*0020*/ 	.byte	0x03, 0x5f
        /*0022*/ 	.short	0x0101


	//----- nvinfo : EIATTR_VRC_CTA_INIT_COUNT
	.align		4
        /*0024*/ 	.byte	0x02, 0x4a
	.zero		1
	.zero		1


	//----- nvinfo : EIATTR_EXIT_INSTR_OFFSETS
	.align		4
        /*0028*/ 	.byte	0x04, 0x1c
        /*002a*/ 	.short	(.L_70 - .L_69)


	//   ....[0]....
.L_69:
        /*002c*/ 	.word	0x00000010


	//----- nvinfo : EIATTR_MAX_THREADS
	.align		4
.L_70:
        /*0030*/ 	.byte	0x04, 0x05
        /*0032*/ 	.short	(.L_72 - .L_71)
.L_71:
        /*0034*/ 	.word	0x00000180
        /*0038*/ 	.word	0x00000001
        /*003c*/ 	.word	0x00000001


	//----- nvinfo : EIATTR_CBANK_PARAM_SIZE
	.align		4
.L_72:
        /*0040*/ 	.byte	0x03, 0x19
        /*0042*/ 	.short	0x0a00


	//----- nvinfo : EIATTR_PARAM_CBANK
	.align		4
        /*0044*/ 	.byte	0x04, 0x0a
        /*0046*/ 	.short	(.L_74 - .L_73)
	.align		4
.L_73:
        /*0048*/ 	.word	index@(.nv.constant0._ZN7cutlass13device_kernelIN5flash11enable_sm90INS1_16FlashAttnFwdSm90INS1_25CollectiveMainloopFwdSm90ILi2EN4cute5tupleIJNS5_1CILi1EEES8_S8_EEENS6_IJNS7_ILi128EEENS7_ILi80EEENS7_ILi256EEEEEELi256ENS_6half_tEfNS_4arch4Sm90ELb0ELb0ELb1ELb0ELb1ELb0ELb0ELb1ELb1ELb1ELb1ELb0EEENS1_21CollectiveEpilogueFwdINS6_IJSA_SC_SB_EEES9_SE_SG_Li256ELb0ELb1ELb1ELb0EEENS1_19SingleTileSchedulerILb0ELb1ELb1ELi128EEEEEEEEEvNT_6ParamsE)
        /*004c*/ 	.short	0x0380
        /*004e*/ 	.short	0x0a00


	//----- nvinfo : EIATTR_SW_WAR
	.align		4
.L_74:
        /*0050*/ 	.byte	0x04, 0x36
        /*0052*/ 	.short	(.L_76 - .L_75)
.L_75:
        /*0054*/ 	.word	0x00000008
.L_76:


//--------------------- .nv.info._ZN7cutlass13device_kernelIN5flash11enable_sm90INS1_16FlashAttnFwdSm90INS1_25CollectiveMainloopFwdSm90ILi2EN4cute5tupleIJNS5_1CILi1EEES8_S8_EEENS6_IJNS7_ILi128EEENS7_ILi80EEENS7_ILi256EEEEEELi256ENS_6half_tEfNS_4arch4Sm90ELb0ELb0ELb1ELb1ELb1ELb0ELb0ELb1ELb1ELb1ELb1ELb0EEENS1_21CollectiveEpilogueFwdINS6_IJSA_SC_SB_EEES9_SE_SG_Li256ELb1ELb1ELb1ELb0EEENS1_36VarlenDynamicPersistentTileSchedulerILi128ELi80ELi256ELi128ELb1ELb1ELb1ELb0ELb1ELb1EEEEEEEEEvNT_6ParamsE --------------------------
	.section	.nv.info._ZN7cutlass13device_kernelIN5flash11enable_sm90INS1_16FlashAttnFwdSm90INS1_25CollectiveMainloopFwdSm90ILi2EN4cute5tupleIJNS5_1CILi1EEES8_S8_EEENS6_IJNS7_ILi128EEENS7_ILi80EEENS7_ILi256EEEEEELi256ENS_6half_tEfNS_4arch4Sm90ELb0ELb0ELb1ELb1ELb1ELb0ELb0ELb1ELb1ELb1ELb1ELb0EEENS1_21CollectiveEpilogueFwdINS6_IJSA_SC_SB_EEES9_SE_SG_Li256ELb1ELb1ELb1ELb0EEENS1_36VarlenDynamicPersistentTileSchedulerILi128ELi80ELi256ELi128ELb1ELb1ELb1ELb0ELb1ELb1EEEEEEEEEvNT_6ParamsE,"",@"SHT_CUDA_INFO"
	.sectionflags	@""
	.align	4


	//----- nvinfo : EIATTR_CUDA_API_VERSION
	.align		4
        /*0000*/ 	.byte	0x04, 0x37
        /*0002*/ 	.short	(.L_78 - .L_77)
.L_77:
        /*0004*/ 	.word	0x00000082


	//----- nvinfo : EIATTR_KPARAM_INFO
	.align		4
.L_78:
        /*0008*/ 	.byte	0x04, 0x17
        /*000a*/ 	.short	(.L_80 - .L_79)
.L_79:
        /*000c*/ 	.word	0x00000000
        /*0010*/ 	.short	0x0000
        /*0012*/ 	.short	0x0000
        /*0014*/ 	.byte	0x00, 0xf0, 0x01, 0x2a


	//----- nvinfo : EIATTR_SPARSE_MMA_MASK
	.align		4
.L_80:
        /*0018*/ 	.byte	0x03, 0x50
        /*001a*/ 	.short	0x0000


	//----- nvinfo : EIATTR_MAXREG_COUNT
	.align		4
        /*001c*/ 	.byte	0x03, 0x1b
        /*001e*/ 	.short	0x00a8


	//----- nvinfo : EIATTR_MERCURY_ISA_VERSION
	.align		4
        /*0020*/ 	.byte	0x03, 0x5f
        /*0022*/ 	.short	0x0101


	//----- nvinfo : EIATTR_VRC_CTA_INIT_COUNT
	.align		4
        /*0024*/ 	.byte	0x02, 0x4a
	.zero		1
	.zero		1


	//----- nvinfo : EIATTR_EXIT_INSTR_OFFSETS
	.align		4
        /*0028*/ 	.byte	0x04, 0x1c
        /*002a*/ 	.short	(.L_82 - .L_81)


	//   ....[0]....
.L_81:
        /*002c*/ 	.word	0x00000010


	//----- nvinfo : EIATTR_MAX_THREADS
	.align		4
.L_82:
        /*0030*/ 	.byte	0x04, 0x05
        /*0032*/ 	.short	(.L_84 - .L_83)
.L_83:
        /*0034*/ 	.word	0x00000180
        /*0038*/ 	.word	0x00000001
        /*003c*/ 	.word	0x00000001


	//----- nvinfo : EIATTR_CBANK_PARAM_SIZE
	.align		4
.L_84:
        /*0040*/ 	.byte	0x03, 0x19
        /*0042*/ 	.short	0x0a80


	//----- nvinfo : EIATTR_PARAM_CBANK
	.align		4
        /*0044*/ 	.byte	0x04, 0x0a
        /*0046*/ 	.short	(.L_86 - .L_85)
	.align		4
.L_85:
        /*0048*/ 	.word	index@(.nv.constant0._ZN7cutlass13device_kernelIN5flash11enable_sm90INS1_16FlashAttnFwdSm90INS1_25CollectiveMainloopFwdSm90ILi2EN4cute5tupleIJNS5_1CILi1EEES8_S8_EEENS6_IJNS7_ILi128EEENS7_ILi80EEENS7_ILi256EEEEEELi256ENS_6half_tEfNS_4arch4Sm90ELb0ELb0ELb1ELb1ELb1ELb0ELb0ELb1ELb1ELb1ELb1ELb0EEENS1_21CollectiveEpilogueFwdINS6_IJSA_SC_SB_EEES9_SE_SG_Li256ELb1ELb1ELb1ELb0EEENS1_36VarlenDynamicPersistentTileSchedulerILi128ELi80ELi256ELi128ELb1ELb1ELb1ELb0ELb1ELb1EEEEEEEEEvNT_6ParamsE)
        /*004c*/ 	.short	0x0380
        /*004e*/ 	.short	0x0a80


	//----- nvinfo : EIATTR_SW_WAR
	.align		4
.L_86:
        /*0050*/ 	.byte	0x04, 0x36
        /*0052*/ 	.short	(.L_88 - .L_87)
.L_87:
        /*0054*/ 	.word	0x00000008
.L_88:


//--------------------- .nv.info._ZN7cutlass13device_kernelIN5flash11enable_sm90INS1_16FlashAttnFwdSm90INS1_25CollectiveMainloopFwdSm90ILi2EN4cute5tupleIJNS5_1CILi1EEES8_S8_EEENS6_IJNS7_ILi128EEENS7_ILi80EEENS7_ILi256EEEEEELi256ENS_6half_tEfNS_4arch4Sm90ELb0ELb0ELb1ELb1ELb1ELb1ELb0ELb1ELb1ELb1ELb1ELb0EEENS1_21CollectiveEpilogueFwdINS6_IJSA_SC_SB_EEES9_SE_SG_Li256ELb1ELb1ELb1ELb0EEENS1_36VarlenDynamicPersistentTileSchedulerILi128ELi80ELi256ELi128ELb1ELb1ELb1ELb0ELb1ELb1EEEEEEEEEvNT_6ParamsE --------------------------
	.section	.nv.info._ZN7cutlass13device_kernelIN5flash11enable_sm90INS1_16FlashAttnFwdSm90INS1_25CollectiveMainloopFwdSm90ILi2EN4cute5tupleIJNS5_1CILi1EEES8_S8_EEENS6_IJNS7_ILi128EEENS7_ILi80EEENS7_ILi256EEEEEELi256ENS_6half_tEfNS_4arch4Sm90ELb0ELb0ELb1ELb1ELb1ELb1ELb0ELb1ELb1ELb1ELb1ELb0EEENS1_21CollectiveEpilogueFwdINS6_IJSA_SC_SB_EEES9_SE_SG_Li256ELb1ELb1ELb1ELb0EEENS1_36VarlenDynamicPersistentTileSchedulerILi128ELi80ELi256ELi128ELb1ELb1ELb1ELb0ELb1ELb1EEEEEEEEEvNT_6ParamsE,"",@"SHT_CUDA_INFO"
	.sectionflags	@""
	.align	4


	//----- nvinfo : EIATTR_CUDA_API_VERSION
	.align		4
        /*0000*/ 	.byte	0x04, 0x37
        /*0002*/ 	.short	(.L_90 - .L_89)
.L_89:
        /*0004*/ 	.word	0x00000082


	//----- nvinfo : EIATTR_KPARAM_INFO
	.align		4
.L_90:
        /*0008*/ 	.byte	0x04, 0x17
        /*000a*/ 	.short	(.L_92 - .L_91)
.L_91:
        /*000c*/ 	.word	0x00000000
        /*0010*/ 	.short	0x0000
        /*0012*/ 	.short	0x0000
        /*0014*/ 	.byte	0x00, 0xf0, 0x01, 0x2a


	//----- nvinfo : EIATTR_SPARSE_MMA_MASK
	.align		4
.L_92:
        /*0018*/ 	.byte	0x03, 0x50
        /*001a*/ 	.short	0x0000


	//----- nvinfo : EIATTR_MAXREG_COUNT
	.align		4
        /*001c*/ 	.byte	0x03, 0x1b
        /*001e*/ 	.short	0x00a8


	//----- nvinfo : EIATTR_MERCURY_ISA_VERSION
	.align		4
        /*0020*/ 	.byte	0x03, 0x5f
        /*0022*/ 	.short	0x0101


	//----- nvinfo : EIATTR_VRC_CTA_INIT_COUNT
	.align		4
        /*0024*/ 	.byte	0x02, 0x4a
	.zero		1
	.zero		1


	//----- nvinfo : EIATTR_EXIT_INSTR_OFFSETS
	.align		4
        /*0028*/ 	.byte	0x04, 0x1c
        /*002a*/ 	.short	(.L_94 - .L_93)


	//   ....[0]....
.L_93:
        /*002c*/ 	.word	0x00000010


	//----- nvinfo : EIATTR_MAX_THREADS
	.align		4
.L_94:
        /*0030*/ 	.byte	0x04, 0x05
        /*0032*/ 	.short	(.L_96 - .L_95)
.L_95:
        /*0034*/ 	.word	0x00000180
        /*0038*/ 	.word	0x00000001
        /*003c*/ 	.word	0x00000001


	//----- nvinfo : EIATTR_CBANK_PARAM_SIZE
	.align		4
.L_96:
        /*0040*/ 	.byte	0x03, 0x19
        /*0042*/ 	.short	0x0a80


	//----- nvinfo : EIATTR_PARAM_CBANK
	.align		4
        /*0044*/ 	.byte	0x04, 0x0a
        /*0046*/ 	.short	(.L_98 - .L_97)
	.align		4
.L_97:
        /*0048*/ 	.word	index@(.nv.constant0._ZN7cutlass13device_kernelIN5flash11enable_sm90INS1_16FlashAttnFwdSm90INS1_25CollectiveMainloopFwdSm90ILi2EN4cute5tupleIJNS5_1CILi1EEES8_S8_EEENS6_IJNS7_ILi128EEENS7_ILi80EEENS7_ILi256EEEEEELi256ENS_6half_tEfNS_4arch4Sm90ELb0ELb0ELb1ELb1ELb1ELb1ELb0ELb1ELb1ELb1ELb1ELb0EEENS1_21CollectiveEpilogueFwdINS6_IJSA_SC_SB_EEES9_SE_SG_Li256ELb1ELb1ELb1ELb0EEENS1_36VarlenDynamicPersistentTileSchedulerILi128ELi80ELi256ELi128ELb1ELb1ELb1ELb0ELb1ELb1EEEEEEEEEvNT_6ParamsE)
        /*004c*/ 	.short	0x0380
        /*004e*/ 	.short	0x0a80


	//----- nvinfo : EIATTR_SW_WAR
	.align		4
.L_98:
        /*0050*/ 	.byte	0x04, 0x36
        /*0052*/ 	.short	(.L_100 - .L_99)
.L_99:
        /*0054*/ 	.word	0x00000008
.L_100:


//--------------------- .nv.info._ZN7cutlass13device_kernelIN5flash11enable_sm90INS1_16FlashAttnFwdSm90INS1_25CollectiveMainloopFwdSm90ILi2EN4cute5tupleIJNS5_1CILi1EEES8_S8_EEENS6_IJNS7_ILi128EEENS7_ILi64EEENS7_ILi256EEEEEELi256ENS_6half_tEfNS_4arch4Sm90ELb0ELb1ELb1ELb0ELb1ELb0ELb0ELb1ELb1ELb1ELb1ELb0EEENS1_21CollectiveEpilogueFwdINS6_IJSA_SC_SB_EEES9_SE_SG_Li256ELb0ELb1ELb1ELb0EEENS1_19SingleTileSchedulerILb0ELb1ELb1ELi128EEEEEEEEEvNT_6ParamsE --------------------------
	.section	.nv.info._ZN7cutlass13device_kernelIN5flash11enable_sm90INS1_16FlashAttnFwdSm90INS1_25CollectiveMainloopFwdSm90ILi2EN4cute5tupleIJNS5_1CILi1EEES8_S8_EEENS6_IJNS7_ILi128EEENS7_ILi64EEENS7_ILi256EEEEEELi256ENS_6half_tEfNS_4arch4Sm90ELb0ELb1ELb1ELb0ELb1ELb0ELb0ELb1ELb1ELb1ELb1ELb0EEENS1_21CollectiveEpilogueFwdINS6_IJSA_SC_SB_EEES9_SE_SG_Li256ELb0ELb1ELb1ELb0EEENS1_19SingleTileSchedulerILb0ELb1ELb1ELi128EEEEEEEEEvNT_6ParamsE,"",@"SHT_CUDA_INFO"
	.sectionflags	@""
	.align	4


	//----- nvinfo : EIATTR_CUDA_API_VERSION
	.align		4
        /*0000*/ 	.byte	0x04, 0x37
        /*0002*/ 	.short	(.L_102 - .L_101)
.L_101:
        /*0004*/ 	.word	0x00000082


	//----- nvinfo : EIATTR_KPARAM_INFO
	.align		4
.L_102:
        /*0008*/ 	.byte	0x04, 0x17
        /*000a*/ 	.short	(.L_104 - .L_103)
.L_103:
        /*000c*/ 	.word	0x00000000
        /*0010*/ 	.short	0x0000
        /*0012*/ 	.short	0x0000
        /*0014*/ 	.byte	0x00, 0xf0, 0x01, 0x28


	//----- nvinfo : EIATTR_SPARSE_MMA_MASK
	.align		4
.L_104:
        /*0018*/ 	.byte	0x03, 0x50
        /*001a*/ 	.short	0x0000


	//----- nvinfo : EIATTR_MAXREG_COUNT
	.align		4
        /*001c*/ 	.byte	0x03, 0x1b
        /*001e*/ 	.short	0x00a8


	//----- nvinfo : EIATTR_MERCURY_ISA_VERSION
	.align		4
        /*0020*/ 	.byte	0x03, 0x5f
        /*0022*/ 	.short	0x0101


	//----- nvinfo : EIATTR_VRC_CTA_INIT_COUNT
	.align		4
        /*0024*/ 	.byte	0x02, 0x4a
	.zero		1
	.zero		1


	//----- nvinfo : EIATTR_EXIT_INSTR_OFFSETS
	.align		4
        /*0028*/ 	.byte	0x04, 0x1c
        /*002a*/ 	.short	(.L_106 - .L_105)


	//   ....[0]....
.L_105:
        /*002c*/ 	.word	0x00000010


	//----- nvinfo : EIATTR_MAX_THREADS
	.align		4
.L_106:
        /*0030*/ 	.byte	0x04, 0x05
        /*0032*/ 	.short	(.L_108 - .L_107)
.L_107:
        /*0034*/ 	.word	0x00000180
        /*0038*/ 	.word	0x00000001
        /*003c*/ 	.word	0x00000001


	//----- nvinfo : EIATTR_CBANK_PARAM_SIZE
	.align		4
.L_108:
        /*0040*/ 	.byte	0x03, 0x19
        /*0042*/ 	.short	0x0a00


	//----- nvinfo : EIATTR_PARAM_CBANK
	.align		4
        /*0044*/ 	.byte	0x04, 0x0a
        /*0046*/ 	.short	(.L_110 - .L_109)
	.align		4
.L_109:
        /*0048*/ 	.word	index@(.nv.constant0._ZN7cutlass13device_kernelIN5flash11enable_sm90INS1_16FlashAttnFwdSm90INS1_25CollectiveMainloopFwdSm90ILi2EN4cute5tupleIJNS5_1CILi1EEES8_S8_EEENS6_IJNS7_ILi128EEENS7_ILi64EEENS7_ILi256EEEEEELi256ENS_6half_tEfNS_4arch4Sm90ELb0ELb1ELb1ELb0ELb1ELb0ELb0ELb1ELb1ELb1ELb1ELb0EEENS1_21CollectiveEpilogueFwdINS6_IJSA_SC_SB_EEES9_SE_SG_Li256ELb0ELb1ELb1ELb0EEENS1_19SingleTileSchedulerILb0ELb1ELb1ELi128EEEEEEEEEvNT_6ParamsE)
        /*004c*/ 	.short	0x0380
        /*004e*/ 	.short	0x0a00


	//----- nvinfo : EIATTR_SW_WAR
	.align		4
.L_110:
        /*0050*/ 	.byte	0x04, 0x36
        /*0052*/ 	.short	(.L_112 - .L_111)
.L_111:
        /*0054*/ 	.word	0x00000008
.L_112:


//--------------------- .nv.info._ZN7cutlass13device_kernelIN5flash11enable_sm90INS1_16FlashAttnFwdSm90INS1_25CollectiveMainloopFwdSm90ILi2EN4cute5tupleIJNS5_1CILi1EEES8_S8_EEENS6_IJNS7_ILi128EEENS7_ILi64EEENS7_ILi256EEEEEELi256ENS_6half_tEfNS_4arch4Sm90ELb0ELb1ELb1ELb1ELb1ELb0ELb0ELb1ELb1ELb1ELb1ELb0EEENS1_21CollectiveEpilogueFwdINS6_IJSA_SC_SB_EEES9_SE_SG_Li256ELb1ELb1ELb1ELb0EEENS1_36VarlenDynamicPersistentTileSchedulerILi128ELi64ELi256ELi128ELb1ELb1ELb1ELb1ELb0ELb1EEEEEEEEEvNT_6ParamsE --------------------------
	.section	.nv.info._ZN7cutlass13device_kernelIN5flash11enable_sm90INS1_16FlashAttnFwdSm90INS1_25CollectiveMainloopFwdSm90ILi2EN4cute5tupleIJNS5_1CILi1EEES8_S8_EEENS6_IJNS7_ILi128EEENS7_ILi64EEENS7_ILi256EEEEEELi256ENS_6half_tEfNS_4arch4Sm90ELb0ELb1ELb1ELb1ELb1ELb0ELb0ELb1ELb1ELb1ELb1ELb0EEENS1_21CollectiveEpilogueFwdINS6_IJSA_SC_SB_EEES9_SE_SG_Li256ELb1ELb1ELb1ELb0EEENS1_36VarlenDynamicPersistentTileSchedulerILi128ELi64ELi256ELi128ELb1ELb1ELb1ELb1ELb0ELb1EEEEEEEEEvNT_6ParamsE,"",@"SHT_CUDA_INFO"
	.sectionflags	@""
	.align	4


	//----- nvinfo : EIATTR_CUDA_API_VERSION
	.align		4
        /*0000*/ 	.byte	0x04, 0x37
        /*0002*/ 	.short	(.L_114 - .L_113)
.L_113:
        /*0004*/ 	.word	0x00000082


	//----- nvinfo : EIATTR_KPARAM_INFO
	.align		4
.L_114:
        /*0008*/ 	.byte	0x04, 0x17
        /*000a*/ 	.short	(.L_116 - .L_115)
.L_115:
        /*000c*/ 	.word	0x00000000
        /*0010*/ 	.short	0x0000
        /*0012*/ 	.short	0x0000
        /*0014*/ 	.byte	0x00, 0xf0, 0x01, 0x2a


	//----- nvinfo : EIATTR_SPARSE_MMA_MASK
	.align		4
.L_116:
        /*0018*/ 	.byte	0x03, 0x50
        /*001a*/ 	.short	0x0000


	//----- nvinfo : EIATTR_MAXREG_COUNT
	.align		4
        /*001c*/ 	.byte	0x03, 0x1b
        /*001e*/ 	.short	0x00a8


	//----- nvinfo : EIATTR_MERCURY_ISA_VERSION
	.align		4
        /*0020*/ 	.byte	0x03, 0x5f
        /*0022*/ 	.short	0x0101


	//----- nvinfo : EIATTR_VRC_CTA_INIT_COUNT
	.align		4
        /*0024*/ 	.byte	0x02, 0x4a
	.zero		1
	.zero		1


	//----- nvinfo : EIATTR_EXIT_INSTR_OFFSETS
	.align		4
        /*0028*/ 	.byte	0x04, 0x1c
        /*002a*/ 	.short	(.L_118 - .L_117)


	//   ....[0]....
.L_117:
        /*002c*/ 	.word	0x00000010


	//----- nvinfo : EIATTR_MAX_THREADS
	.align		4
.L_118:
        /*0030*/ 	.byte	0x04, 0x05
        /*0032*/ 	.short	(.L_120 - .L_119)
.L_119:
        /*0034*/ 	.word	0x00000180
        /*0038*/ 	.word	0x00000001
        /*003c*/ 	.word	0x00000001


	//----- nvinfo : EIATTR_CBANK_PARAM_SIZE
	.align		4
.L_120:
        /*0040*/ 	.byte	0x03, 0x19
        /*0042*/ 	.short	0x0a80


	//----- nvinfo : EIATTR_PARAM_CBANK
	.align		4
        /*0044*/ 	.byte	0x04, 0x0a
        /*0046*/ 	.short	(.L_122 - .L_121)
	.align		4
.L_121:
        /*0048*/ 	.word	index@(.nv.constant0._ZN7cutlass13device_kernelIN5flash11enable_sm90INS1_16FlashAttnFwdSm90INS1_25CollectiveMainloopFwdSm90ILi2EN4cute5tupleIJNS5_1CILi1EEES8_S8_EEENS6_IJNS7_ILi128EEENS7_ILi64EEENS7_ILi256EEEEEELi256ENS_6half_tEfNS_4arch4Sm90ELb0ELb1ELb1ELb1ELb1ELb0ELb0ELb1ELb1ELb1ELb1ELb0EEENS1_21CollectiveEpilogueFwdINS6_IJSA_SC_SB_EEES9_SE_SG_Li256ELb1ELb1ELb1ELb0EEENS1_36VarlenDynamicPersistentTileSchedulerILi128ELi64ELi256ELi128ELb1ELb1ELb1ELb1ELb0ELb1EEEEEEEEEvNT_6ParamsE)
        /*004c*/ 	.short	0x0380
        /*004e*/ 	.short	0x0a80


	//----- nvinfo : EIATTR_SW_WAR
	.align		4
.L_122:
        /*0050*/ 	.byte	0x04, 0x36
        /*0052*/ 	.short	(.L_124 - .L_123)
.L_123:
        /*0054*/ 	.word	0x00000008
.L_124:


//--------------------- .nv.info._ZN7cutlass13device_kernelIN5flash11enable_sm90INS1_16FlashAttnFwdSm90INS1_25CollectiveMainloopFwdSm90ILi2EN4cute5tupleIJNS5_1CILi1EEES8_S8_EEENS6_IJNS7_ILi128EEENS7_ILi64EEENS7_ILi256EEEEEELi256ENS_6half_tEfNS_4arch4Sm90ELb0ELb1ELb1ELb1ELb1ELb1ELb0ELb1ELb1ELb1ELb1ELb0EEENS1_21CollectiveEpilogueFwdINS6_IJSA_SC_SB_EEES9_SE_SG_Li256ELb1ELb1ELb1ELb0EEENS1_36VarlenDynamicPersistentTileSchedulerILi128ELi64ELi256ELi128ELb1ELb1ELb1ELb1ELb0ELb1EEEEEEEEEvNT_6ParamsE --------------------------
	.section	.nv.info._ZN7cutlass13device_kernelIN5flash11enable_sm90INS1_16FlashAttnFwdSm90INS1_25CollectiveMainloopFwdSm90ILi2EN4cute5tupleIJNS5_1CILi1EEES8_S8_EEENS6_IJNS7_ILi128EEENS7_ILi64EEENS7_ILi256EEEEEELi256ENS_6half_tEfNS_4arch4Sm90ELb0ELb1ELb1ELb1ELb1ELb1ELb0ELb1ELb1ELb1ELb1ELb0EEENS1_21CollectiveEpilogueFwdINS6_IJSA_SC_SB_EEES9_SE_SG_Li256ELb1ELb1ELb1ELb0EEENS1_36VarlenDynamicPersistentTileSchedulerILi128ELi64ELi256ELi128ELb1ELb1ELb1ELb1ELb0ELb1EEEEEEEEEvNT_6ParamsE,"",@"SHT_CUDA_INFO"
	.sectionflags	@""
	.align	4


	//----- nvinfo : EIATTR_CUDA_API_VERSION
	.align		4
        /*0000*/ 	.byte	0x04, 0x37
        /*0002*/ 	.short	(.L_126 - .L_125)
.L_125:
        /*0004*/ 	.word	0x00000082


	//----- nvinfo : EIATTR_KPARAM_INFO
	.align		4
.L_126:
        /*0008*/ 	.byte	0x04, 0x17
        /*000a*/ 	.short	(.L_128 - .L_127)
.L_127:
        /*000c*/ 	.word	0x00000000
        /*0010*/ 	.short	0x0000
        /*0012*/ 	.short	0x0000
        /*0014*/ 	.byte	0x00, 0xf0, 0x01, 0x2a


	//----- nvinfo : EIATTR_SPARSE_MMA_MASK
	.align		4
.L_128:
        /*0018*/ 	.byte	0x03, 0x50
        /*001a*/ 	.short	0x0000


	//----- nvinfo : EIATTR_MAXREG_COUNT
	.align		4
        /*001c*/ 	.byte	0x03, 0x1b
        /*001e*/ 	.short	0x00a8


	//----- nvinfo : EIATTR_MERCURY_ISA_VERSION
	.align		4
        /*0020*/ 	.byte	0x03, 0x5f
        /*0022*/ 	.short	0x0101


	//----- nvinfo : EIATTR_VRC_CTA_INIT_COUNT
	.align		4
        /*0024*/ 	.byte	0x02, 0x4a
	.zero		1
	.zero		1


	//----- nvinfo : EIATTR_EXIT_INSTR_OFFSETS
	.align		4
        /*0028*/ 	.byte	0x04, 0x1c
        /*002a*/ 	.short	(.L_130 - .L_129)


	//   ....[0]....
.L_129:
        /*002c*/ 	.word	0x00000010


	//----- nvinfo : EIATTR_MAX_THREADS
	.align		4
.L_130:
        /*0030*/ 	.byte	0x04, 0x05
        /*0032*/ 	.short	(.L_132 - .L_131)
.L_131:
        /*0034*/ 	.word	0x00000180
        /*0038*/ 	.word	0x00000001
        /*003c*/ 	.word	0x00000001


	//----- nvinfo : EIATTR_CBANK_PARAM_SIZE
	.align		4
.L_132:
        /*0040*/ 	.byte	0x03, 0x19
        /*0042*/ 	.short	0x0a80


	//----- nvinfo : EIATTR_PARAM_CBANK
	.align		4
        /*0044*/ 	.byte	0x04, 0x0a
        /*0046*/ 	.short	(.L_134 - .L_133)
	.align		4
.L_133:
        /*0048*/ 	.word	index@(.nv.constant0._ZN7cutlass13device_kernelIN5flash11enable_sm90INS1_16FlashAttnFwdSm90INS1_25CollectiveMainloopFwdSm90ILi2EN4cute5tupleIJNS5_1CILi1EEES8_S8_EEENS6_IJNS7_ILi128EEENS7_ILi64EEENS7_ILi256EEEEEELi256ENS_6half_tEfNS_4arch4Sm90ELb0ELb1ELb1ELb1ELb1ELb1ELb0ELb1ELb1ELb1ELb1ELb0EEENS1_21CollectiveEpilogueFwdINS6_IJSA_SC_SB_EEES9_SE_SG_Li256ELb1ELb1ELb1ELb0EEENS1_36VarlenDynamicPersistentTileSchedulerILi128ELi64ELi256ELi128ELb1ELb1ELb1ELb1ELb0ELb1EEEEEEEEEvNT_6ParamsE)
        /*004c*/ 	.short	0x0380
        /*004e*/ 	.short	0x0a80


	//----- nvinfo : EIATTR_SW_WAR
	.align		4
.L_134:
        /*0050*/ 	.byte	0x04, 0x36
        /*0052*/ 	.short	(.L_136 - .L_135)
.L_135:
        /*0054*/ 	.word	0x00000008
.L_136:


//--------------------- .nv.info._ZN7cutlass13device_kernelIN5flash11enable_sm90INS1_16FlashAttnFwdSm90INS1_25CollectiveMainloopFwdSm90ILi2EN4cute5tupleIJNS5_1CILi1EEES8_S8_EEENS6_IJNS7_ILi128EEENS7_ILi80EEENS7_ILi256EEEEEELi256ENS_6half_tEfNS_4arch4Sm90ELb1ELb0ELb1ELb0ELb1ELb0ELb0ELb1ELb1ELb1ELb1ELb0EEENS1_21CollectiveEpilogueFwdINS6_IJSA_SC_SB_EEES9_SE_SG_Li256ELb0ELb1ELb1ELb0EEENS1_19SingleTileSchedulerILb0ELb1ELb1ELi128EEEEEEEEEvNT_6ParamsE --------------------------
	.section	.nv.info._ZN7cutlass13device_kernelIN5flash11enable_sm90INS1_16FlashAttnFwdSm90INS1_25CollectiveMainloopFwdSm90ILi2EN4cute5tupleIJNS5_1CILi1EEES8_S8_EEENS6_IJNS7_ILi128EEENS7_ILi80EEENS7_ILi256EEEEEELi256ENS_6half_tEfNS_4arch4Sm90ELb1ELb0ELb1ELb0ELb1ELb0ELb0ELb1ELb1ELb1ELb1ELb0EEENS1_21CollectiveEpilogueFwdINS6_IJSA_SC_SB_EEES9_SE_SG_Li256ELb0ELb1ELb1ELb0EEENS1_19SingleTileSchedulerILb0ELb1ELb1ELi128EEEEEEEEEvNT_6ParamsE,"",@"SHT_CUDA_INFO"
	.sectionflags	@""
	.align	4


	//----- nvinfo : EIATTR_CUDA_API_VERSION
	.align		4
        /*0000*/ 	.byte	0x04, 0x37
        /*0002*/ 	.short	(.L_138 - .L_137)
.L_137:
        /*0004*/ 	.word	0x00000082


	//----- nvinfo : EIATTR_KPARAM_INFO
	.align		4
.L_138:
        /*0008*/ 	.byte	0x04, 0x17
        /*000a*/ 	.short	(.L_140 - .L_139)
.L_139:
        /*000c*/ 	.word	0x00000000
        /*0010*/ 	.short	0x0000
        /*0012*/ 	.short	0x0000
        /*0014*/ 	.byte	0x00, 0xf0, 0x01, 0x28


	//----- nvinfo : EIATTR_SPARSE_MMA_MASK
	.align		4
.L_140:
        /*0018*/ 	.byte	0x03, 0x50
        /*001a*/ 	.short	0x0000


	//----- nvinfo : EIATTR_MAXREG_COUNT
	.align		4
        /*001c*/ 	.byte	0x03, 0x1b
        /*001e*/ 	.short	0x00a8


	//----- nvinfo : EIATTR_MERCURY_ISA_VERSION
	.align		4
        /*0020*/ 	.byte	0x03, 0x5f
        /*0022*/ 	.short	0x0101


	//----- nvinfo : EIATTR_VRC_CTA_INIT_COUNT
	.align		4
        /*0024*/ 	.byte	0x02, 0x4a
	.zero		1
	.zero		1


	//----- nvinfo : EIATTR_EXIT_INSTR_OFFSETS
	.align		4
        /*0028*/ 	.byte	0x04, 0x1c
        /*002a*/ 	.short	(.L_142 - .L_141)


	//   ....[0]....
.L_141:
        /*002c*/ 	.word	0x00000010


	//----- nvinfo : EIATTR_MAX_THREADS
	.align		4
.L_142:
        /*0030*/ 	.byte	0x04, 0x05
        /*0032*/ 	.short	(.L_144 - .L_143)
.L_143:
        /*0034*/ 	.word	0x00000180
        /*0038*/ 	.word	0x00000001
        /*003c*/ 	.word	0x00000001


	//----- nvinfo : EIATTR_CBANK_PARAM_SIZE
	.align		4
.L_144:
        /*0040*/ 	.byte	0x03, 0x19
        /*0042*/ 	.short	0x0a00


	//----- nvinfo : EIATTR_PARAM_CBANK
	.align		4
        /*0044*/ 	.byte	0x04, 0x0a
        /*0046*/ 	.short	(.L_146 - .L_145)
	.align		4
.L_145:
        /*0048*/ 	.word	index@(.nv.constant0._ZN7cutlass13device_kernelIN5flash11enable_sm90INS1_16FlashAttnFwdSm90INS1_25CollectiveMainloopFwdSm90ILi2EN4cute5tupleIJNS5_1CILi1EEES8_S8_EEENS6_IJNS7_ILi128EEENS7_ILi80EEENS7_ILi256EEEEEELi256ENS_6half_tEfNS_4arch4Sm90ELb1ELb0ELb1ELb0ELb1ELb0ELb0ELb1ELb1ELb1ELb1ELb0EEENS1_21CollectiveEpilogueFwdINS6_IJSA_SC_SB_EEES9_SE_SG_Li256ELb0ELb1ELb1ELb0EEENS1_19SingleTileSchedulerILb0ELb1ELb1ELi128EEEEEEEEEvNT_6ParamsE)
        /*004c*/ 	.short	0x0380
        /*004e*/ 	.short	0x0a00


	//----- nvinfo : EIATTR_SW_WAR
	.align		4
.L_146:
        /*0050*/ 	.byte	0x04, 0x36
        /*0052*/ 	.short	(.L_148 - .L_147)
.L_147:
        /*0054*/ 	.word	0x00000008
.L_148:


//--------------------- .nv.info._ZN7cutlass13device_kernelIN5flash11enable_sm90INS1_16FlashAttnFwdSm90INS1_25CollectiveMainloopFwdSm90ILi2EN4cute5tupleIJNS5_1CILi1EEES8_S8_EEENS6_IJNS7_ILi128EEENS7_ILi80EEENS7_ILi256EEEEEELi256ENS_6half_tEfNS_4arch4Sm90ELb1ELb0ELb1ELb1ELb1ELb0ELb0ELb1ELb1ELb1ELb1ELb0EEENS1_21CollectiveEpilogueFwdINS6_IJSA_SC_SB_EEES9_SE_SG_Li256ELb1ELb1ELb1ELb0EEENS1_36VarlenDynamicPersistentTileSchedulerILi128ELi80ELi256ELi128ELb1ELb1ELb1ELb1ELb1ELb1EEEEEEEEEvNT_6ParamsE --------------------------
	.section	.nv.info._ZN7cutlass13device_kernelIN5flash11enable_sm90INS1_16FlashAttnFwdSm90INS1_25CollectiveMainloopFwdSm90ILi2EN4cute5tupleIJNS5_1CILi1EEES8_S8_EEENS6_IJNS7_ILi128EEENS7_ILi80EEENS7_ILi256EEEEEELi256ENS_6half_tEfNS_4arch4Sm90ELb1ELb0ELb1ELb1ELb1ELb0ELb0ELb1ELb1ELb1ELb1ELb0EEENS1_21CollectiveEpilogueFwdINS6_IJSA_SC_SB_EEES9_SE_SG_Li256ELb1ELb1ELb1ELb0EEENS1_36VarlenDynamicPersistentTileSchedulerILi128ELi80ELi256ELi128ELb1ELb1ELb1ELb1ELb1ELb1EEEEEEEEEvNT_6ParamsE,"",@"SHT_CUDA_INFO"
	.sectionflags	@""
	.align	4


	//----- nvinfo : EIATTR_CUDA_API_VERSION
	.align		4
        /*0000*/ 	.byte	0x04, 0x37
        /*0002*/ 	.short	(.L_150 - .L_149)
.L_149:
        /*0004*/ 	.word	0x00000082


	//----- nvinfo : EIATTR_KPARAM_INFO
	.align		4
.L_150:
        /*0008*/ 	.byte	0x04, 0x17
        /*000a*/ 	.short	(.L_152 - .L_151)
.L_151:
        /*000c*/ 	.word	0x00000000
        /*0010*/ 	.short	0x0000
        /*0012*/ 	.short	0x0000
        /*0014*/ 	.byte	0x00, 0xf0, 0x01, 0x2a


	//----- nvinfo : EIATTR_SPARSE_MMA_MASK
	.align		4
.L_152:
        /*0018*/ 	.byte	0x03, 0x50
        /*001a*/ 	.short	0x0000


	//----- nvinfo : EIATTR_MAXREG_COUNT
	.align		4
        /*001c*/ 	.byte	0x03, 0x1b
        /*001e*/ 	.short	0x00a8


	//----- nvinfo : EIATTR_MERCURY_ISA_VERSION
	.align		4
        /*0020*/ 	.byte	0x03, 0x5f
        /*0022*/ 	.short	0x0101


	//----- nvinfo : EIATTR_VRC_CTA_INIT_COUNT
	.align		4
        /*0024*/ 	.byte	0x02, 0x4a
	.zero		1
	.zero		1


	//----- nvinfo : EIATTR_EXIT_INSTR_OFFSETS
	.align		4
        /*0028*/ 	.byte	0x04, 0x1c
        /*002a*/ 	.short	(.L_154 - .L_153)


	//   ....[0]....
.L_153:
        /*002c*/ 	.word	0x00000010


	//----- nvinfo : EIATTR_MAX_THREADS
	.align		4
.L_154:
        /*0030*/ 	.byte	0x04, 0x05
        /*0032*/ 	.short	(.L_156 - .L_155)
.L_155:
        /*0034*/ 	.word	0x00000180
        /*0038*/ 	.word	0x00000001
        /*003c*/ 	.word	0x00000001


	//----- nvinfo : EIATTR_CBANK_PARAM_SIZE
	.align		4
.L_156:
        /*0040*/ 	.byte	0x03, 0x19
        /*0042*/ 	.short	0x0a80


	//----- nvinfo : EIATTR_PARAM_CBANK
	.align		4
        /*0044*/ 	.byte	0x04, 0x0a
        /*0046*/ 	.short	(.L_158 - .L_157)
	.align		4
.L_157:
        /*0048*/ 	.word	index@(.nv.constant0._ZN7cutlass13device_kernelIN5flash11enable_sm90INS1_16FlashAttnFwdSm90INS1_25CollectiveMainloopFwdSm90ILi2EN4cute5tupleIJNS5_1CILi1EEES8_S8_EEENS6_IJNS7_ILi128EEENS7_ILi80EEENS7_ILi256EEEEEELi256ENS_6half_tEfNS_4arch4Sm90ELb1ELb0ELb1ELb1ELb1ELb0ELb0ELb1ELb1ELb1ELb1ELb0EEENS1_21CollectiveEpilogueFwdINS6_IJSA_SC_SB_EEES9_SE_SG_Li256ELb1ELb1ELb1ELb0EEENS1_36VarlenDynamicPersistentTileSchedulerILi128ELi80ELi256ELi128ELb1ELb1ELb1ELb1ELb1ELb1EEEEEEEEEvNT_6ParamsE)
        /*004c*/ 	.short	0x0380
        /*004e*/ 	.short	0x0a80


	//----- nvinfo : EIATTR_SW_WAR
	.align		4
.L_158:
        /*0050*/ 	.byte	0x04, 0x36
        /*0052*/ 	.short	(.L_160 - .L_159)
.L_159:
        /*0054*/ 	.word	0x00000008
.L_160:


//--------------------- .nv.info._ZN7cutlass13device_kernelIN5flash11enable_sm90INS1_16FlashAttnFwdSm90INS1_25CollectiveMainloopFwdSm90ILi2EN4cute5tupleIJNS5_1CILi1EEES8_S8_EEENS6_IJNS7_ILi128EEENS7_ILi80EEENS7_ILi256EEEEEELi256ENS_6half_tEfNS_4arch4Sm90ELb1ELb0ELb1ELb1ELb1ELb1ELb0ELb1ELb1ELb1ELb1ELb0EEENS1_21CollectiveEpilogueFwdINS6_IJSA_SC_SB_EEES9_SE_SG_Li256ELb1ELb1ELb1ELb0EEENS1_36VarlenDynamicPersistentTileSchedulerILi128ELi80ELi256ELi128ELb1ELb1ELb1ELb1ELb1ELb1EEEEEEEEEvNT_6ParamsE --------------------------
	.section	.nv.info._ZN7cutlass13device_kernelIN5flash11enable_sm90INS1_16FlashAttnFwdSm90INS1_25CollectiveMainloopFwdSm90ILi2EN4cute5tupleIJNS5_1CILi1EEES8_S8_EEENS6_IJNS7_ILi128EEENS7_ILi80EEENS7_ILi256EEEEEELi256ENS_6half_tEfNS_4arch4Sm90ELb1ELb0ELb1ELb1ELb1ELb1ELb0ELb1ELb1ELb1ELb1ELb0EEENS1_21CollectiveEpilogueFwdINS6_IJSA_SC_SB_EEES9_SE_SG_Li256ELb1ELb1ELb1ELb0EEENS1_36VarlenDynamicPersistentTileSchedulerILi128ELi80ELi256ELi128ELb1ELb1ELb1ELb1ELb1ELb1EEEEEEEEEvNT_6ParamsE,"",@"SHT_CUDA_INFO"
	.sectionflags	@""
	.align	4


	//----- nvinfo : EIATTR_CUDA_API_VERSION
	.align		4
        /*0000*/ 	.byte	0x04, 0x37
        /*0002*/ 	.short	(.L_162 - .L_161)
.L_161:
        /*0004*/ 	.word	0x00000082


	//----- nvinfo : EIATTR_KPARAM_INFO
	.align		4
.L_162:
        /*0008*/ 	.byte	0x04, 0x17
        /*000a*/ 	.short	(.L_164 - .L_163)
.L_163:
        /*000c*/ 	.word	0x00000000
        /*0010*/ 	.short	0x0000
        /*0012*/ 	.short	0x0000
        /*0014*/ 	.byte	0x00, 0xf0, 0x01, 0x2a


	//----- nvinfo : EIATTR_SPARSE_MMA_MASK
	.align		4
.L_164:
        /*0018*/ 	.byte	0x03, 0x50
        /*001a*/ 	.short	0x0000


	//----- nvinfo : EIATTR_MAXREG_COUNT
	.align		4
        /*001c*/ 	.byte	0x03, 0x1b
        /*001e*/ 	.short	0x00a8


	//----- nvinfo : EIATTR_MERCURY_ISA_VERSION
	.align		4
        /*0020*/ 	.byte	0x03, 0x5f
        /*0022*/ 	.short	0x0101


	//----- nvinfo : EIATTR_VRC_CTA_INIT_COUNT
	.align		4
        /*0024*/ 	.byte	0x02, 0x4a
	.zero		1
	.zero		1


	//----- nvinfo : EIATTR_EXIT_INSTR_OFFSETS
	.align		4
        /*0028*/ 	.byte	0x04, 0x1c
        /*002a*/ 	.short	(.L_166 - .L_165)


	//   ....[0]....
.L_165:
        /*002c*/ 	.word	0x00000010


	//----- nvinfo : EIATTR_MAX_THREADS
	.align		4
.L_166:
        /*0030*/ 	.byte	0x04, 0x05
        /*0032*/ 	.short	(.L_168 - .L_167)
.L_167:
        /*0034*/ 	.word	0x00000180
        /*0038*/ 	.word	0x00000001
        /*003c*/ 	.word	0x00000001


	//----- nvinfo : EIATTR_CBANK_PARAM_SIZE
	.align		4
.L_168:
        /*0040*/ 	.byte	0x03, 0x19
        /*0042*/ 	.short	0x0a80


	//----- nvinfo : EIATTR_PARAM_CBANK
	.align		4
        /*0044*/ 	.byte	0x04, 0x0a
        /*0046*/ 	.short	(.L_170 - .L_169)
	.align		4
.L_169:
        /*0048*/ 	.word	index@(.nv.constant0._ZN7cutlass13device_kernelIN5flash11enable_sm90INS1_16FlashAttnFwdSm90INS1_25CollectiveMainloopFwdSm90ILi2EN4cute5tupleIJNS5_1CILi1EEES8_S8_EEENS6_IJNS7_ILi128EEENS7_ILi80EEENS7_ILi256EEEEEELi256ENS_6half_tEfNS_4arch4Sm90ELb1ELb0ELb1ELb1ELb1ELb1ELb0ELb1ELb1ELb1ELb1ELb0EEENS1_21CollectiveEpilogueFwdINS6_IJSA_SC_SB_EEES9_SE_SG_Li256ELb1ELb1ELb1ELb0EEENS1_36VarlenDynamicPersistentTileSchedulerILi128ELi80ELi256ELi128ELb1ELb1ELb1ELb1ELb1ELb1EEEEEEEEEvNT_6ParamsE)
        /*004c*/ 	.short	0x0380
        /*004e*/ 	.short	0x0a80


	//----- nvinfo : EIATTR_SW_WAR
	.align		4
.L_170:
        /*0050*/ 	.byte	0x04, 0x36
        /*0052*/ 	.short	(.L_172 - .L_171)
.L_171:
        /*0054*/ 	.word	0x00000008
.L_172:


//--------------------- .nv.callgraph             --------------------------
	.section	.nv.callgraph,"",@"SHT_CUDA_CALLGRAPH"
	.align	4
	.sectionentsize	8
	.align		4
        /*0000*/ 	.word	0x00000000
	.align		4
        /*0004*/ 	.word	0xffffffff
	.align		4
        /*0008*/ 	.word	0x00000000
	.align		4
        /*000c*/ 	.word	0xfffffffe
	.align		4
        /*0010*/ 	.word	0x00000000
	.align		4
        /*0014*/ 	.word	0xfffffffd
	.align		4
        /*0018*/ 	.word	0x00000000
	.align		4
        /*001c*/ 	.word	0xfffffffc


//--------------------- .nv.constant4             --------------------------
	.section	.nv.constant4,"a",@progbits
	.align	8
	.align		8
.nv.constant4:
        /*0000*/ 	.dword	_ZN86_INTERNAL_aadd2001_50_flash_fwd_hdim256_fp16_paged_split_softcap_sm90_cu_a6473388_32584cuda3std3__45__cpo5beginE
	.align		8
        /*0008*/ 	.dword	_ZN86_INTERNAL_aadd2001_50_flash_fwd_hdim256_fp16_paged_split_softcap_sm90_cu_a6473388_32584cuda3std3__45__cpo3endE
	.align		8
        /*0010*/ 	.dword	_ZN86_INTERNAL_aadd2001_50_flash_fwd_hdim256_fp16_paged_split_softcap_sm90_cu_a6473388_32584cuda3std3__45__cpo6cbeginE
	.align		8
        /*0018*/ 	.dword	_ZN86_INTERNAL_aadd2001_50_flash_fwd_hdim256_fp16_paged_split_softcap_sm90_cu_a6473388_32584cuda3std3__45__cpo4cendE
	.align		8
        /*0020*/ 	.dword	_ZN86_INTERNAL_aadd2001_50_flash_fwd_hdim256_fp16_paged_split_softcap_sm90_cu_a6473388_32584cuda3std3__488_GLOBAL__N__aadd2001_50_flash_fwd_hdim256_fp16_paged_split_softcap_sm90_cu_a6473388_32586ignoreE
	.align		8
        /*0028*/ 	.dword	_ZN86_INTERNAL_aadd2001_50_flash_fwd_hdim256_fp16_paged_split_softcap_sm90_cu_a6473388_32584cuda3std3__419piecewise_constructE
	.align		8
        /*0030*/ 	.dword	_ZN86_INTERNAL_aadd2001_50_flash_fwd_hdim256_fp16_paged_split_softcap_sm90_cu_a6473388_32584cuda3std3__48in_placeE
	.align		8
        /*0038*/ 	.dword	_ZN86_INTERNAL_aadd2001_50_flash_fwd_hdim256_fp16_paged_split_softcap_sm90_cu_a6473388_32584cuda3std6ranges3__45__cpo4swapE
	.align		8
        /*0040*/ 	.dword	_ZN86_INTERNAL_aadd2001_50_flash_fwd_hdim256_fp16_paged_split_softcap_sm90_cu_a6473388_32584cuda3std6ranges3__45__cpo9iter_moveE
	.align		8
        /*0048*/ 	.dword	_ZN86_INTERNAL_aadd2001_50_flash_fwd_hdim256_fp16_paged_split_softcap_sm90_cu_a6473388_32584cute7productE
	.align		8
        /*0050*/ 	.dword	_ZN86_INTERNAL_aadd2001_50_flash_fwd_hdim256_fp16_paged_split_softcap_sm90_cu_a6473388_32584cute1_E


//--------------------- .text._ZN7cutlass13device_kernelIN5flash11enable_sm90INS1_16FlashAttnFwdSm90INS1_25CollectiveMainloopFwdSm90ILi2EN4cute5tupleIJNS5_1CILi1EEES8_S8_EEENS6_IJNS7_ILi128EEENS7_ILi80EEENS7_ILi256EEEEEELi256ENS_6half_tEfNS_4arch4Sm90ELb0ELb0ELb1ELb0ELb1ELb0ELb0ELb1ELb1ELb1ELb1ELb0EEENS1_21CollectiveEpilogueFwdINS6_IJSA_SC_SB_EEES9_SE_SG_Li256ELb0ELb1ELb1ELb0EEENS1_19SingleTileSchedulerILb0ELb1ELb1ELi128EEEEEEEEEvNT_6ParamsE --------------------------
	.section	.text._ZN7cutlass13device_kernelIN5flash11enable_sm90INS1_16FlashAttnFwdSm90INS1_25CollectiveMainloopFwdSm90ILi2EN4cute5tupleIJNS5_1CILi1EEES8_S8_EEENS6_IJNS7_ILi128EEENS7_ILi80EEENS7_ILi256EEEEEELi256ENS_6half_tEfNS_4arch4Sm90ELb0ELb0ELb1ELb0ELb1ELb0ELb0ELb1ELb1ELb1ELb1ELb0EEENS1_21CollectiveEpilogueFwdINS6_IJSA_SC_SB_EEES9_SE_SG_Li256ELb0ELb1ELb1ELb0EEENS1_19SingleTileSchedulerILb0ELb1ELb1ELi128EEEEEEEEEvNT_6ParamsE,"ax",@progbits
	.align	128
.text._ZN7cutlass13device_kernelIN5flash11enable_sm90INS1_16FlashAttnFwdSm90INS1_25CollectiveMainloopFwdSm90ILi2EN4cute5tupleIJNS5_1CILi1EEES8_S8_EEENS6_IJNS7_ILi128EEENS7_ILi80EEENS7_ILi256EEEEEELi256ENS_6half_tEfNS_4arch4Sm90ELb0ELb0ELb1ELb0ELb1ELb0ELb0ELb1ELb1ELb1ELb1ELb0EEENS1_21CollectiveEpilogueFwdINS6_IJSA_SC_SB_EEES9_SE_SG_Li256ELb0ELb1ELb1ELb0EEENS1_19SingleTileSchedulerILb0ELb1ELb1ELi128EEEEEEEEEvNT_6ParamsE:
        .type           _ZN7cutlass13device_kernelIN5flash11enable_sm90INS1_16FlashAttnFwdSm90INS1_25CollectiveMainloopFwdSm90ILi2EN4cute5tupleIJNS5_1CILi1EEES8_S8_EEENS6_IJNS7_ILi128EEENS7_ILi80EEENS7_ILi256EEEEEELi256ENS_6half_tEfNS_4arch4Sm90ELb0ELb0ELb1ELb0ELb1ELb0ELb0ELb1ELb1ELb1ELb1ELb0EEENS1_21CollectiveEpilogueFwdINS6_IJSA_SC_SB_EEES9_SE_SG_Li256ELb0ELb1ELb1ELb0EEENS1_19SingleTileSchedulerILb0ELb1ELb1ELi128EEEEEEEEEvNT_6ParamsE,@function
        .size           _ZN7cutlass13device_kernelIN5flash11enable_sm90INS1_16FlashAttnFwdSm90INS1_25CollectiveMainloopFwdSm90ILi2EN4cute5tupleIJNS5_1CILi1EEES8_S8_EEENS6_IJNS7_ILi128EEENS7_ILi80EEENS7_ILi256EEEEEELi256ENS_6half_tEfNS_4arch4Sm90ELb0ELb0ELb1ELb0ELb1ELb0ELb0ELb1ELb1ELb1ELb1ELb0EEENS1_21CollectiveEpilogueFwdINS6_IJSA_SC_SB_EEES9_SE_SG_Li256ELb0ELb1ELb1ELb0EEENS1_19SingleTileSchedulerILb0ELb1ELb1ELi128EEEEEEEEEvNT_6ParamsE,(.L_x_9 - _ZN7cutlass13device_kernelIN5flash11enable_sm90INS1_16FlashAttnFwdSm90INS1_25CollectiveMainloopFwdSm90ILi2EN4cute5tupleIJNS5_1CILi1EEES8_S8_EEENS6_IJNS7_ILi128EEENS7_ILi80EEENS7_ILi256EEEEEELi256ENS_6half_tEfNS_4arch4Sm90ELb0ELb0ELb1ELb0ELb1ELb0ELb0ELb1ELb1ELb1ELb1ELb0EEENS1_21CollectiveEpilogueFwdINS6_IJSA_SC_SB_EEES9_SE_SG_Li256ELb0ELb1ELb1ELb0EEENS1_19SingleTileSchedulerILb0ELb1ELb1ELi128EEEEEEEEEvNT_6ParamsE)
        .other          _ZN7cutlass13device_kernelIN5flash11enable_sm90INS1_16FlashAttnFwdSm90INS1_25CollectiveMainloopFwdSm90ILi2EN4cute5tupleIJNS5_1CILi1EEES8_S8_EEENS6_IJNS7_ILi128EEENS7_ILi80EEENS7_ILi256EEEEEELi256ENS_6half_tEfNS_4arch4Sm90ELb0ELb0ELb1ELb0ELb1ELb0ELb0ELb1ELb1ELb1ELb1ELb0EEENS1_21CollectiveEpilogueFwdINS6_IJSA_SC_SB_EEES9_SE_SG_Li256ELb0ELb1ELb1ELb0EEENS1_19SingleTileSchedulerILb0ELb1ELb1ELi128EEEEEEEEEvNT_6ParamsE,@"STO_CUDA_ENTRY STV_DEFAULT"
_ZN7cutlass13device_kernelIN5flash11enable_sm90INS1_16FlashAttnFwdSm90INS1_25CollectiveMainloopFwdSm90ILi2EN4cute5tupleIJNS5_1CILi1EEES8_S8_EEENS6_IJNS7_ILi128EEENS7_ILi80EEENS7_ILi256EEEEEELi256ENS_6half_tEfNS_4arch4Sm90ELb0ELb0ELb1ELb0ELb1ELb0ELb0ELb1ELb1ELb1ELb1ELb0EEENS1_21CollectiveEpilogueFwdINS6_IJSA_SC_SB_EEES9_SE_SG_Li256ELb0ELb1ELb1ELb0EEENS1_19SingleTileSchedulerILb0ELb1ELb1ELi128EEEEEEEEEvNT_6ParamsE:
[----:B------:R-:W-:Y:S01]  /*0000*/  LDC R1, c[0x0][0x37c] ;  /* 0x0000df00ff017b82 */ /* 0x000fe20000000800 */
[----:B------:R-:W-:Y:S05]  /*0010*/  EXIT ;  /* 0x000000000000794d */ /* 0x000fea0003800000 */
.L_x_0:
[----:B------:R-:W-:-:S00]  /*0020*/  BRA `(.L_x_0) ;  /* 0xfffffffc00fc7947 */ /* 0x000fc0000383ffff */
[----:B------:R-:W-:-:S00]  /*0030*/  NOP ;  /* 0x0000000000007918 */ /* 0x000fc00000000000 */
        /* <DEDUP_REMOVED lines=12> */
.L_x_9:


//--------------------- .text._ZN7cutlass13device_kernelIN5flash11enable_sm90INS1_16FlashAttnFwdSm90INS1_25CollectiveMainloopFwdSm90ILi2EN4cute5tupleIJNS5_1CILi1EEES8_S8_EEENS6_IJNS7_ILi128EEENS7_ILi80EEENS7_ILi256EEEEEELi256ENS_6half_tEfNS_4arch4Sm90ELb0ELb0ELb1ELb1ELb1ELb0ELb0ELb1ELb1ELb1ELb1ELb0EEENS1_21CollectiveEpilogueFwdINS6_IJSA_SC_SB_EEES9_SE_SG_Li256ELb1ELb1ELb1ELb0EEENS1_36VarlenDynamicPersistentTileSchedulerILi128ELi80ELi256ELi128ELb1ELb1ELb1ELb0ELb1ELb1EEEEEEEEEvNT_6ParamsE --------------------------
	.section	.text._ZN7cutlass13device_kernelIN5flash11enable_sm90INS1_16FlashAttnFwdSm90INS1_25CollectiveMainloopFwdSm90ILi2EN4cute5tupleIJNS5_1CILi1EEES8_S8_EEENS6_IJNS7_ILi128EEENS7_ILi80EEENS7_ILi256EEEEEELi256ENS_6half_tEfNS_4arch4Sm90ELb0ELb0ELb1ELb1ELb1ELb0ELb0ELb1ELb1ELb1ELb1ELb0EEENS1_21CollectiveEpilogueFwdINS6_IJSA_SC_SB_EEES9_SE_SG_Li256ELb1ELb1ELb1ELb0EEENS1_36VarlenDynamicPersistentTileSchedulerILi128ELi80ELi256ELi128ELb1ELb1ELb1ELb0ELb1ELb1EEEEEEEEEvNT_6ParamsE,"ax",@progbits
	.align	128
.text._ZN7cutlass13device_kernelIN5flash11enable_sm90INS1_16FlashAttnFwdSm90INS1_25CollectiveMainloopFwdSm90ILi2EN4cute5tupleIJNS5_1CILi1EEES8_S8_EEENS6_IJNS7_ILi128EEENS7_ILi80EEENS7_ILi256EEEEEELi256ENS_6half_tEfNS_4arch4Sm90ELb0ELb0ELb1ELb1ELb1ELb0ELb0ELb1ELb1ELb1ELb1ELb0EEENS1_21CollectiveEpilogueFwdINS6_IJSA_SC_SB_EEES9_SE_SG_Li256ELb1ELb1ELb1ELb0EEENS1_36VarlenDynamicPersistentTileSchedulerILi128ELi80ELi256ELi128ELb1ELb1ELb1ELb0ELb1ELb1EEEEEEEEEvNT_6ParamsE:
        .type           _ZN7cutlass13device_kernelIN5flash11enable_sm90INS1_16FlashAttnFwdSm90INS1_25CollectiveMainloopFwdSm90ILi2EN4cute5tupleIJNS5_1CILi1EEES8_S8_EEENS6_IJNS7_ILi128EEENS7_ILi80EEENS7_ILi256EEEEEELi256ENS_6half_tEfNS_4arch4Sm90ELb0ELb0ELb1ELb1ELb1ELb0ELb0ELb1ELb1ELb1ELb1ELb0EEENS1_21CollectiveEpilogueFwdINS6_IJSA_SC_SB_EEES9_SE_SG_Li256ELb1ELb1ELb1ELb0EEENS1_36VarlenDynamicPersistentTileSchedulerILi128ELi80ELi256ELi128ELb1ELb1ELb1ELb0ELb1ELb1EEEEEEEEEvNT_6ParamsE,@function
        .size           _ZN7cutlass13device_kernelIN5flash11enable_sm90INS1_16FlashAttnFwdSm90INS1_25CollectiveMainloopFwdSm90ILi2EN4cute5tupleIJNS5_1CILi1EEES8_S8_EEENS6_IJNS7_ILi128EEENS7_ILi80EEENS7_ILi256EEEEEELi256ENS_6half_tEfNS_4arch4Sm90ELb0ELb0ELb1ELb1ELb1ELb0ELb0ELb1ELb1ELb1ELb1ELb0EEENS1_21CollectiveEpilogueFwdINS6_IJSA_SC_SB_EEES9_SE_SG_Li256ELb1ELb1ELb1ELb0EEENS1_36VarlenDynamicPersistentTileSchedulerILi128ELi80ELi256ELi128ELb1ELb1ELb1ELb0ELb1ELb1EEEEEEEEEvNT_6ParamsE,(.L_x_10 - _ZN7cutlass13device_kernelIN5flash11enable_sm90INS1_16FlashAttnFwdSm90INS1_25CollectiveMainloopFwdSm90ILi2EN4cute5tupleIJNS5_1CILi1EEES8_S8_EEENS6_IJNS7_ILi128EEENS7_ILi80EEENS7_ILi256EEEEEELi256ENS_6half_tEfNS_4arch4Sm90ELb0ELb0ELb1ELb1ELb1ELb0ELb0ELb1ELb1ELb1ELb1ELb0EEENS1_21CollectiveEpilogueFwdINS6_IJSA_SC_SB_EEES9_SE_SG_Li256ELb1ELb1ELb1ELb0EEENS1_36VarlenDynamicPersistentTileSchedulerILi128ELi80ELi256ELi128ELb1ELb1ELb1ELb0ELb1ELb1EEEEEEEEEvNT_6ParamsE)
        .other          _ZN7cutlass13device_kernelIN5flash11enable_sm90INS1_16FlashAttnFwdSm90INS1_25CollectiveMainloopFwdSm90ILi2EN4cute5tupleIJNS5_1CILi1EEES8_S8_EEENS6_IJNS7_ILi128EEENS7_ILi80EEENS7_ILi256EEEEEELi256ENS_6half_tEfNS_4arch4Sm90ELb0ELb0ELb1ELb1ELb1ELb0ELb0ELb1ELb1ELb1ELb1ELb0EEENS1_21CollectiveEpilogueFwdINS6_IJSA_SC_SB_EEES9_SE_SG_Li256ELb1ELb1ELb1ELb0EEENS1_36VarlenDynamicPersistentTileSchedulerILi128ELi80ELi256ELi128ELb1ELb1ELb1ELb0ELb1ELb1EEEEEEEEEvNT_6ParamsE,@"STO_CUDA_ENTRY STV_DEFAULT"
_ZN7cutlass13device_kernelIN5flash11enable_sm90INS1_16FlashAttnFwdSm90INS1_25CollectiveMainloopFwdSm90ILi2EN4cute5tupleIJNS5_1CILi1EEES8_S8_EEENS6_IJNS7_ILi128EEENS7_ILi80EEENS7_ILi256EEEEEELi256ENS_6half_tEfNS_4arch4Sm90ELb0ELb0ELb1ELb1ELb1ELb0ELb0ELb1ELb1ELb1ELb1ELb0EEENS1_21CollectiveEpilogueFwdINS6_IJSA_SC_SB_EEES9_SE_SG_Li256ELb1ELb1ELb1ELb0EEENS1_36VarlenDynamicPersistentTileSchedulerILi128ELi80ELi256ELi128ELb1ELb1ELb1ELb0ELb1ELb1EEEEEEEEEvNT_6ParamsE:
[----:B------:R-:W-:Y:S01]  /*0000*/  LDC R1, c[0x0][0x37c] ;  /* 0x0000df00ff017b82 */ /* 0x000fe20000000800 */
[----:B------:R-:W-:Y:S05]  /*0010*/  EXIT ;  /* 0x000000000000794d */ /* 0x000fea0003800000 */
.L_x_1:
        /* <DEDUP_REMOVED lines=14> */
.L_x_10:


//--------------------- .text._ZN7cutlass13device_kernelIN5flash11enable_sm90INS1_16FlashAttnFwdSm90INS1_25CollectiveMainloopFwdSm90ILi2EN4cute5tupleIJNS5_1CILi1EEES8_S8_EEENS6_IJNS7_ILi128EEENS7_ILi80EEENS7_ILi256EEEEEELi256ENS_6half_tEfNS_4arch4Sm90ELb0ELb0ELb1ELb1ELb1ELb1ELb0ELb1ELb1ELb1ELb1ELb0EEENS1_21CollectiveEpilogueFwdINS6_IJSA_SC_SB_EEES9_SE_SG_Li256ELb1ELb1ELb1ELb0EEENS1_36VarlenDynamicPersistentTileSchedulerILi128ELi80ELi256ELi128ELb1ELb1ELb1ELb0ELb1ELb1EEEEEEEEEvNT_6ParamsE --------------------------
	.section	.text._ZN7cutlass13device_kernelIN5flash11enable_sm90INS1_16FlashAttnFwdSm90INS1_25CollectiveMainloopFwdSm90ILi2EN4cute5tupleIJNS5_1CILi1EEES8_S8_EEENS6_IJNS7_ILi128EEENS7_ILi80EEENS7_ILi256EEEEEELi256ENS_6half_tEfNS_4arch4Sm90ELb0ELb0ELb1ELb1ELb1ELb1ELb0ELb1ELb1ELb1ELb1ELb0EEENS1_21CollectiveEpilogueFwdINS6_IJSA_SC_SB_EEES9_SE_SG_Li256ELb1ELb1ELb1ELb0EEENS1_36VarlenDynamicPersistentTileSchedulerILi128ELi80ELi256ELi128ELb1ELb1ELb1ELb0ELb1ELb1EEEEEEEEEvNT_6ParamsE,"ax",@progbits
	.align	128
.text._ZN7cutlass13device_kernelIN5flash11enable_sm90INS1_16FlashAttnFwdSm90INS1_25CollectiveMainloopFwdSm90ILi2EN4cute5tupleIJNS5_1CILi1EEES8_S8_EEENS6_IJNS7_ILi128EEENS7_ILi80EEENS7_ILi256EEEEEELi256ENS_6half_tEfNS_4arch4Sm90ELb0ELb0ELb1ELb1ELb1ELb1ELb0ELb1ELb1ELb1ELb1ELb0EEENS1_21CollectiveEpilogueFwdINS6_IJSA_SC_SB_EEES9_SE_SG_Li256ELb1ELb1ELb1ELb0EEENS1_36VarlenDynamicPersistentTileSchedulerILi128ELi80ELi256ELi128ELb1ELb1ELb1ELb0ELb1ELb1EEEEEEEEEvNT_6ParamsE:
        .type           _ZN7cutlass13device_kernelIN5flash11enable_sm90INS1_16FlashAttnFwdSm90INS1_25CollectiveMainloopFwdSm90ILi2EN4cute5tupleIJNS5_1CILi1EEES8_S8_EEENS6_IJNS7_ILi128EEENS7_ILi80EEENS7_ILi256EEEEEELi256ENS_6half_tEfNS_4arch4Sm90ELb0ELb0ELb1ELb1ELb1ELb1ELb0ELb1ELb1ELb1ELb1ELb0EEENS1_21CollectiveEpilogueFwdINS6_IJSA_SC_SB_EEES9_SE_SG_Li256ELb1ELb1ELb1ELb0EEENS1_36VarlenDynamicPersistentTileSchedulerILi128ELi80ELi256ELi128ELb1ELb1ELb1ELb0ELb1ELb1EEEEEEEEEvNT_6ParamsE,@function
        .size           _ZN7cutlass13device_kernelIN5flash11enable_sm90INS1_16FlashAttnFwdSm90INS1_25CollectiveMainloopFwdSm90ILi2EN4cute5tupleIJNS5_1CILi1EEES8_S8_EEENS6_IJNS7_ILi128EEENS7_ILi80EEENS7_ILi256EEEEEELi256ENS_6half_tEfNS_4arch4Sm90ELb0ELb0ELb1ELb1ELb1ELb1ELb0ELb1ELb1ELb1ELb1ELb0EEENS1_21CollectiveEpilogueFwdINS6_IJSA_SC_SB_EEES9_SE_SG_Li256ELb1ELb1ELb1ELb0EEENS1_36VarlenDynamicPersistentTileSchedulerILi128ELi80ELi256ELi128ELb1ELb1ELb1ELb0ELb1ELb1EEEEEEEEEvNT_6ParamsE,(.L_x_11 - _ZN7cutlass13device_kernelIN5flash11enable_sm90INS1_16FlashAttnFwdSm90INS1_25CollectiveMainloopFwdSm90ILi2EN4cute5tupleIJNS5_1CILi1EEES8_S8_EEENS6_IJNS7_ILi128EEENS7_ILi80EEENS7_ILi256EEEEEELi256ENS_6half_tEfNS_4arch4Sm90ELb0ELb0ELb1ELb1ELb1ELb1ELb0ELb1ELb1ELb1ELb1ELb0EEENS1_21CollectiveEpilogueFwdINS6_IJSA_SC_SB_EEES9_SE_SG_Li256ELb1ELb1ELb1ELb0EEENS1_36VarlenDynamicPersistentTileSchedulerILi128ELi80ELi256ELi128ELb1ELb1ELb1ELb0ELb1ELb1EEEEEEEEEvNT_6ParamsE)
        .other          _ZN7cutlass13device_kernelIN5flash11enable_sm90INS1_16FlashAttnFwdSm90INS1_25CollectiveMainloopFwdSm90ILi2EN4cute5tupleIJNS5_1CILi1EEES8_S8_EEENS6_IJNS7_ILi128EEENS7_ILi80EEENS7_ILi256EEEEEELi256ENS_6half_tEfNS_4arch4Sm90ELb0ELb0ELb1ELb1ELb1ELb1ELb0ELb1ELb1ELb1ELb1ELb0EEENS1_21CollectiveEpilogueFwdINS6_IJSA_SC_SB_EEES9_SE_SG_Li256ELb1ELb1ELb1ELb0EEENS1_36VarlenDynamicPersistentTileSchedulerILi128ELi80ELi256ELi128ELb1ELb1ELb1ELb0ELb1ELb1EEEEEEEEEvNT_6ParamsE,@"STO_CUDA_ENTRY STV_DEFAULT"
_ZN7cutlass13device_kernelIN5flash11enable_sm90INS1_16FlashAttnFwdSm90INS1_25CollectiveMainloopFwdSm90ILi2EN4cute5tupleIJNS5_1CILi1EEES8_S8_EEENS6_IJNS7_ILi128EEENS7_ILi80EEENS7_ILi256EEEEEELi256ENS_6half_tEfNS_4arch4Sm90ELb0ELb0ELb1ELb1ELb1ELb1ELb0ELb1ELb1ELb1ELb1ELb0EEENS1_21CollectiveEpilogueFwdINS6_IJSA_SC_SB_EEES9_SE_SG_Li256ELb1ELb1ELb1ELb0EEENS1_36VarlenDynamicPersistentTileSchedulerILi128ELi80ELi256ELi128ELb1ELb1ELb1ELb0ELb1ELb1EEEEEEEEEvNT_6ParamsE:
[----:B------:R-:W-:Y:S01]  /*0000*/  LDC R1, c[0x0][0x37c] ;  /* 0x0000df00ff017b82 */ /* 0x000fe20000000800 */
[----:B------:R-:W-:Y:S05]  /*0010*/  EXIT ;  /* 0x000000000000794d */ /* 0x000fea0003800000 */
.L_x_2:
        /* <DEDUP_REMOVED lines=14> */
.L_x_11:


//--------------------- .text._ZN7cutlass13device_kernelIN5flash11enable_sm90INS1_16FlashAttnFwdSm90INS1_25CollectiveMainloopFwdSm90ILi2EN4cute5tupleIJNS5_1CILi1EEES8_S8_EEENS6_IJNS7_ILi128EEENS7_ILi64EEENS7_ILi256EEEEEELi256ENS_6half_tEfNS_4arch4Sm90ELb0ELb1ELb1ELb0ELb1ELb0ELb0ELb1ELb1ELb1ELb1ELb0EEENS1_21CollectiveEpilogueFwdINS6_IJSA_SC_SB_EEES9_SE_SG_Li256ELb0ELb1ELb1ELb0EEENS1_19SingleTileSchedulerILb0ELb1ELb1ELi128EEEEEEEEEvNT_6ParamsE --------------------------
	.section	.text._ZN7cutlass13device_kernelIN5flash11enable_sm90INS1_16FlashAttnFwdSm90INS1_25CollectiveMainloopFwdSm90ILi2EN4cute5tupleIJNS5_1CILi1EEES8_S8_EEENS6_IJNS7_ILi128EEENS7_ILi64EEENS7_ILi256EEEEEELi256ENS_6half_tEfNS_4arch4Sm90ELb0ELb1ELb1ELb0ELb1ELb0ELb0ELb1ELb1ELb1ELb1ELb0EEENS1_21CollectiveEpilogueFwdINS6_IJSA_SC_SB_EEES9_SE_SG_Li256ELb0ELb1ELb1ELb0EEENS1_19SingleTileSchedulerILb0ELb1ELb1ELi128EEEEEEEEEvNT_6ParamsE,"ax",@progbits
	.align	128
.text._ZN7cutlass13device_kernelIN5flash11enable_sm90INS1_16FlashAttnFwdSm90INS1_25CollectiveMainloopFwdSm90ILi2EN4cute5tupleIJNS5_1CILi1EEES8_S8_EEENS6_IJNS7_ILi128EEENS7_ILi64EEENS7_ILi256EEEEEELi256ENS_6half_tEfNS_4arch4Sm90ELb0ELb1ELb1ELb0ELb1ELb0ELb0ELb1ELb1ELb1ELb1ELb0EEENS1_21CollectiveEpilogueFwdINS6_IJSA_SC_SB_EEES9_SE_SG_Li256ELb0ELb1ELb1ELb0EEENS1_19SingleTileSchedulerILb0ELb1ELb1ELi128EEEEEEEEEvNT_6ParamsE:
        .type           _ZN7cutlass13device_kernelIN5flash11enable_sm90INS1_16FlashAttnFwdSm90INS1_25CollectiveMainloopFwdSm90ILi2EN4cute5tupleIJNS5_1CILi1EEES8_S8_EEENS6_IJNS7_ILi128EEENS7_ILi64EEENS7_ILi256EEEEEELi256ENS_6half_tEfNS_4arch4Sm90ELb0ELb1ELb1ELb0ELb1ELb0ELb0ELb1ELb1ELb1ELb1ELb0EEENS1_21CollectiveEpilogueFwdINS6_IJSA_SC_SB_EEES9_SE_SG_Li256ELb0ELb1ELb1ELb0EEENS1_19SingleTileSchedulerILb0ELb1ELb1ELi128EEEEEEEEEvNT_6ParamsE,@function
        .size           _ZN7cutlass13device_kernelIN5flash11enable_sm90INS1_16FlashAttnFwdSm90INS1_25CollectiveMainloopFwdSm90ILi2EN4cute5tupleIJNS5_1CILi1EEES8_S8_EEENS6_IJNS7_ILi128EEENS7_ILi64EEENS7_ILi256EEEEEELi256ENS_6half_tEfNS_4arch4Sm90ELb0ELb1ELb1ELb0ELb1ELb0ELb0ELb1ELb1ELb1ELb1ELb0EEENS1_21CollectiveEpilogueFwdINS6_IJSA_SC_SB_EEES9_SE_SG_Li256ELb0ELb1ELb1ELb0EEENS1_19SingleTileSchedulerILb0ELb1ELb1ELi128EEEEEEEEEvNT_6ParamsE,(.L_x_12 - _ZN7cutlass13device_kernelIN5flash11enable_sm90INS1_16FlashAttnFwdSm90INS1_25CollectiveMainloopFwdSm90ILi2EN4cute5tupleIJNS5_1CILi1EEES8_S8_EEENS6_IJNS7_ILi128EEENS7_ILi64EEENS7_ILi256EEEEEELi256ENS_6half_tEfNS_4arch4Sm90ELb0ELb1ELb1ELb0ELb1ELb0ELb0ELb1ELb1ELb1ELb1ELb0EEENS1_21CollectiveEpilogueFwdINS6_IJSA_SC_SB_EEES9_SE_SG_Li256ELb0ELb1ELb1ELb0EEENS1_19SingleTileSchedulerILb0ELb1ELb1ELi128EEEEEEEEEvNT_6ParamsE)
        .other          _ZN7cutlass13device_kernelIN5flash11enable_sm90INS1_16FlashAttnFwdSm90INS1_25CollectiveMainloopFwdSm90ILi2EN4cute5tupleIJNS5_1CILi1EEES8_S8_EEENS6_IJNS7_ILi128EEENS7_ILi64EEENS7_ILi256EEEEEELi256ENS_6half_tEfNS_4arch4Sm90ELb0ELb1ELb1ELb0ELb1ELb0ELb0ELb1ELb1ELb1ELb1ELb0EEENS1_21CollectiveEpilogueFwdINS6_IJSA_SC_SB_EEES9_SE_SG_Li256ELb0ELb1ELb1ELb0EEENS1_19SingleTileSchedulerILb0ELb1ELb1ELi128EEEEEEEEEvNT_6ParamsE,@"STO_CUDA_ENTRY STV_DEFAULT"
_ZN7cutlass13device_kernelIN5flash11enable_sm90INS1_16FlashAttnFwdSm90INS1_25CollectiveMainloopFwdSm90ILi2EN4cute5tupleIJNS5_1CILi1EEES8_S8_EEENS6_IJNS7_ILi128EEENS7_ILi64EEENS7_ILi256EEEEEELi256ENS_6half_tEfNS_4arch4Sm90ELb0ELb1ELb1ELb0ELb1ELb0ELb0ELb1ELb1ELb1ELb1ELb0EEENS1_21CollectiveEpilogueFwdINS6_IJSA_SC_SB_EEES9_SE_SG_Li256ELb0ELb1ELb1ELb0EEENS1_19SingleTileSchedulerILb0ELb1ELb1ELi128EEEEEEEEEvNT_6ParamsE:
[----:B------:R-:W-:Y:S01]  /*0000*/  LDC R1, c[0x0][0x37c] ;  /* 0x0000df00ff017b82 */ /* 0x000fe20000000800 */
[----:B------:R-:W-:Y:S05]  /*0010*/  EXIT ;  /* 0x000000000000794d */ /* 0x000fea0003800000 */
.L_x_3:
        /* <DEDUP_REMOVED lines=14> */
.L_x_12:


//--------------------- .text._ZN7cutlass13device_kernelIN5flash11enable_sm90INS1_16FlashAttnFwdSm90INS1_25CollectiveMainloopFwdSm90ILi2EN4cute5tupleIJNS5_1CILi1EEES8_S8_EEENS6_IJNS7_ILi128EEENS7_ILi64EEENS7_ILi256EEEEEELi256ENS_6half_tEfNS_4arch4Sm90ELb0ELb1ELb1ELb1ELb1ELb0ELb0ELb1ELb1ELb1ELb1ELb0EEENS1_21CollectiveEpilogueFwdINS6_IJSA_SC_SB_EEES9_SE_SG_Li256ELb1ELb1ELb1ELb0EEENS1_36VarlenDynamicPersistentTileSchedulerILi128ELi64ELi256ELi128ELb1ELb1ELb1ELb1ELb0ELb1EEEEEEEEEvNT_6ParamsE --------------------------
	.section	.text._ZN7cutlass13device_kernelIN5flash11enable_sm90INS1_16FlashAttnFwdSm90INS1_25CollectiveMainloopFwdSm90ILi2EN4cute5tupleIJNS5_1CILi1EEES8_S8_EEENS6_IJNS7_ILi128EEENS7_ILi64EEENS7_ILi256EEEEEELi256ENS_6half_tEfNS_4arch4Sm90ELb0ELb1ELb1ELb1ELb1ELb0ELb0ELb1ELb1ELb1ELb1ELb0EEENS1_21CollectiveEpilogueFwdINS6_IJSA_SC_SB_EEES9_SE_SG_Li256ELb1ELb1ELb1ELb0EEENS1_36VarlenDynamicPersistentTileSchedulerILi128ELi64ELi256ELi128ELb1ELb1ELb1ELb1ELb0ELb1EEEEEEEEEvNT_6ParamsE,"ax",@progbits
	.align	128
.text._ZN7cutlass13device_kernelIN5flash11enable_sm90INS1_16FlashAttnFwdSm90INS1_25CollectiveMainloopFwdSm90ILi2EN4cute5tupleIJNS5_1CILi1EEES8_S8_EEENS6_IJNS7_ILi128EEENS7_ILi64EEENS7_ILi256EEEEEELi256ENS_6half_tEfNS_4arch4Sm90ELb0ELb1ELb1ELb1ELb1ELb0ELb0ELb1ELb1ELb1ELb1ELb0EEENS1_21CollectiveEpilogueFwdINS6_IJSA_SC_SB_EEES9_SE_SG_Li256ELb1ELb1ELb1ELb0EEENS1_36VarlenDynamicPersistentTileSchedulerILi128ELi64ELi256ELi128ELb1ELb1ELb1ELb1ELb0ELb1EEEEEEEEEvNT_6ParamsE:
        .type           _ZN7cutlass13device_kernelIN5flash11enable_sm90INS1_16FlashAttnFwdSm90INS1_25CollectiveMainloopFwdSm90ILi2EN4cute5tupleIJNS5_1CILi1EEES8_S8_EEENS6_IJNS7_ILi128EEENS7_ILi64EEENS7_ILi256EEEEEELi256ENS_6half_tEfNS_4arch4Sm90ELb0ELb1ELb1ELb1ELb1ELb0ELb0ELb1ELb1ELb1ELb1ELb0EEENS1_21CollectiveEpilogueFwdINS6_IJSA_SC_SB_EEES9_SE_SG_Li256ELb1ELb1ELb1ELb0EEENS1_36VarlenDynamicPersistentTileSchedulerILi128ELi64ELi256ELi128ELb1ELb1ELb1ELb1ELb0ELb1EEEEEEEEEvNT_6ParamsE,@function
        .size           _ZN7cutlass13device_kernelIN5flash11enable_sm90INS1_16FlashAttnFwdSm90INS1_25CollectiveMainloopFwdSm90ILi2EN4cute5tupleIJNS5_1CILi1EEES8_S8_EEENS6_IJNS7_ILi128EEENS7_ILi64EEENS7_ILi256EEEEEELi256ENS_6half_tEfNS_4arch4Sm90ELb0ELb1ELb1ELb1ELb1ELb0ELb0ELb1ELb1ELb1ELb1ELb0EEENS1_21CollectiveEpilogueFwdINS6_IJSA_SC_SB_EEES9_SE_SG_Li256ELb1ELb1ELb1ELb0EEENS1_36VarlenDynamicPersistentTileSchedulerILi128ELi64ELi256ELi128ELb1ELb1ELb1ELb1ELb0ELb1EEEEEEEEEvNT_6ParamsE,(.L_x_13 - _ZN7cutlass13device_kernelIN5flash11enable_sm90INS1_16FlashAttnFwdSm90INS1_25CollectiveMainloopFwdSm90ILi2EN4cute5tupleIJNS5_1CILi1EEES8_S8_EEENS6_IJNS7_ILi128EEENS7_ILi64EEENS7_ILi256EEEEEELi256ENS_6half_tEfNS_4arch4Sm90ELb0ELb1ELb1ELb1ELb1ELb0ELb0ELb1ELb1ELb1ELb1ELb0EEENS1_21CollectiveEpilogueFwdINS6_IJSA_SC_SB_EEES9_SE_SG_Li256ELb1ELb1ELb1ELb0EEENS1_36VarlenDynamicPersistentTileSchedulerILi128ELi64ELi256ELi128ELb1ELb1ELb1ELb1ELb0ELb1EEEEEEEEEvNT_6ParamsE)
        .other          _ZN7cutlass13device_kernelIN5flash11enable_sm90INS1_16FlashAttnFwdSm90INS1_25CollectiveMainloopFwdSm90ILi2EN4cute5tupleIJNS5_1CILi1EEES8_S8_EEENS6_IJNS7_ILi128EEENS7_ILi64EEENS7_ILi256EEEEEELi256ENS_6half_tEfNS_4arch4Sm90ELb0ELb1ELb1ELb1ELb1ELb0ELb0ELb1ELb1ELb1ELb1ELb0EEENS1_21CollectiveEpilogueFwdINS6_IJSA_SC_SB_EEES9_SE_SG_Li256ELb1ELb1ELb1ELb0EEENS1_36VarlenDynamicPersistentTileSchedulerILi128ELi64ELi256ELi128ELb1ELb1ELb1ELb1ELb0ELb1EEEEEEEEEvNT_6ParamsE,@"STO_CUDA_ENTRY STV_DEFAULT"
_ZN7cutlass13device_kernelIN5flash11enable_sm90INS1_16FlashAttnFwdSm90INS1_25CollectiveMainloopFwdSm90ILi2EN4cute5tupleIJNS5_1CILi1EEES8_S8_EEENS6_IJNS7_ILi128EEENS7_ILi64EEENS7_ILi256EEEEEELi256ENS_6half_tEfNS_4arch4Sm90ELb0ELb1ELb1ELb1ELb1ELb0ELb0ELb1ELb1ELb1ELb1ELb0EEENS1_21CollectiveEpilogueFwdINS6_IJSA_SC_SB_EEES9_SE_SG_Li256ELb1ELb1ELb1ELb0EEENS1_36VarlenDynamicPersistentTileSchedulerILi128ELi64ELi256ELi128ELb1ELb1ELb1ELb1ELb0ELb1EEEEEEEEEvNT_6ParamsE:
[----:B------:R-:W-:Y:S01]  /*0000*/  LDC R1, c[0x0][0x37c] ;  /* 0x0000df00ff017b82 */ /* 0x000fe20000000800 */
[----:B------:R-:W-:Y:S05]  /*0010*/  EXIT ;  /* 0x000000000000794d */ /* 0x000fea0003800000 */
.L_x_4:
        /* <DEDUP_REMOVED lines=14> */
.L_x_13:


//--------------------- .text._ZN7cutlass13device_kernelIN5flash11enable_sm90INS1_16FlashAttnFwdSm90INS1_25CollectiveMainloopFwdSm90ILi2EN4cute5tupleIJNS5_1CILi1EEES8_S8_EEENS6_IJNS7_ILi128EEENS7_ILi64EEENS7_ILi256EEEEEELi256ENS_6half_tEfNS_4arch4Sm90ELb0ELb1ELb1ELb1ELb1ELb1ELb0ELb1ELb1ELb1ELb1ELb0EEENS1_21CollectiveEpilogueFwdINS6_IJSA_SC_SB_EEES9_SE_SG_Li256ELb1ELb1ELb1ELb0EEENS1_36VarlenDynamicPersistentTileSchedulerILi128ELi64ELi256ELi128ELb1ELb1ELb1ELb1ELb0ELb1EEEEEEEEEvNT_6ParamsE --------------------------
	.section	.text._ZN7cutlass13device_kernelIN5flash11enable_sm90INS1_16FlashAttnFwdSm90INS1_25CollectiveMainloopFwdSm90ILi2EN4cute5tupleIJNS5_1CILi1EEES8_S8_EEENS6_IJNS7_ILi128EEENS7_ILi64EEENS7_ILi256EEEEEELi256ENS_6half_tEfNS_4arch4Sm90ELb0ELb1ELb1ELb1ELb1ELb1ELb0ELb1ELb1ELb1ELb1ELb0EEENS1_21CollectiveEpilogueFwdINS6_IJSA_SC_SB_EEES9_SE_SG_Li256ELb1ELb1ELb1ELb0EEENS1_36VarlenDynamicPersistentTileSchedulerILi128ELi64ELi256ELi128ELb1ELb1ELb1ELb1ELb0ELb1EEEEEEEEEvNT_6ParamsE,"ax",@progbits
	.align	128
.text._ZN7cutlass13device_kernelIN5flash11enable_sm90INS1_16FlashAttnFwdSm90INS1_25CollectiveMainloopFwdSm90ILi2EN4cute5tupleIJNS5_1CILi1EEES8_S8_EEENS6_IJNS7_ILi128EEENS7_ILi64EEENS7_ILi256EEEEEELi256ENS_6half_tEfNS_4arch4Sm90ELb0ELb1ELb1ELb1ELb1ELb1ELb0ELb1ELb1ELb1ELb1ELb0EEENS1_21CollectiveEpilogueFwdINS6_IJSA_SC_SB_EEES9_SE_SG_Li256ELb1ELb1ELb1ELb0EEENS1_36VarlenDynamicPersistentTileSchedulerILi128ELi64ELi256ELi128ELb1ELb1ELb1ELb1ELb0ELb1EEEEEEEEEvNT_6ParamsE:
        .type           _ZN7cutlass13device_kernelIN5flash11enable_sm90INS1_16FlashAttnFwdSm90INS1_25CollectiveMainloopFwdSm90ILi2EN4cute5tupleIJNS5_1CILi1EEES8_S8_EEENS6_IJNS7_ILi128EEENS7_ILi64EEENS7_ILi256EEEEEELi256ENS_6half_tEfNS_4arch4Sm90ELb0ELb1ELb1ELb1ELb1ELb1ELb0ELb1ELb1ELb1ELb1ELb0EEENS1_21CollectiveEpilogueFwdINS6_IJSA_SC_SB_EEES9_SE_SG_Li256ELb1ELb1ELb1ELb0EEENS1_36VarlenDynamicPersistentTileSchedulerILi128ELi64ELi256ELi128ELb1ELb1ELb1ELb1ELb0ELb1EEEEEEEEEvNT_6ParamsE,@function
        .size           _ZN7cutlass13device_kernelIN5flash11enable_sm90INS1_16FlashAttnFwdSm90INS1_25CollectiveMainloopFwdSm90ILi2EN4cute5tupleIJNS5_1CILi1EEES8_S8_EEENS6_IJNS7_ILi128EEENS7_ILi64EEENS7_ILi256EEEEEELi256ENS_6half_tEfNS_4arch4Sm90ELb0ELb1ELb1ELb1ELb1ELb1ELb0ELb1ELb1ELb1ELb1ELb0EEENS1_21CollectiveEpilogueFwdINS6_IJSA_SC_SB_EEES9_SE_SG_Li256ELb1ELb1ELb1ELb0EEENS1_36VarlenDynamicPersistentTileSchedulerILi128ELi64ELi256ELi128ELb1ELb1ELb1ELb1ELb0ELb1EEEEEEEEEvNT_6ParamsE,(.L_x_14 - _ZN7cutlass13device_kernelIN5flash11enable_sm90INS1_16FlashAttnFwdSm90INS1_25CollectiveMainloopFwdSm90ILi2EN4cute5tupleIJNS5_1CILi1EEES8_S8_EEENS6_IJNS7_ILi128EEENS7_ILi64EEENS7_ILi256EEEEEELi256ENS_6half_tEfNS_4arch4Sm90ELb0ELb1ELb1ELb1ELb1ELb1ELb0ELb1ELb1ELb1ELb1ELb0EEENS1_21CollectiveEpilogueFwdINS6_IJSA_SC_SB_EEES9_SE_SG_Li256ELb1ELb1ELb1ELb0EEENS1_36VarlenDynamicPersistentTileSchedulerILi128ELi64ELi256ELi128ELb1ELb1ELb1ELb1ELb0ELb1EEEEEEEEEvNT_6ParamsE)
        .other          _ZN7cutlass13device_kernelIN5flash11enable_sm90INS1_16FlashAttnFwdSm90INS1_25CollectiveMainloopFwdSm90ILi2EN4cute5tupleIJNS5_1CILi1EEES8_S8_EEENS6_IJNS7_ILi128EEENS7_ILi64EEENS7_ILi256EEEEEELi256ENS_6half_tEfNS_4arch4Sm90ELb0ELb1ELb1ELb1ELb1ELb1ELb0ELb1ELb1ELb1ELb1ELb0EEENS1_21CollectiveEpilogueFwdINS6_IJSA_SC_SB_EEES9_SE_SG_Li256ELb1ELb1ELb1ELb0EEENS1_36VarlenDynamicPersistentTileSchedulerILi128ELi64ELi256ELi128ELb1ELb1ELb1ELb1ELb0ELb1EEEEEEEEEvNT_6ParamsE,@"STO_CUDA_ENTRY STV_DEFAULT"
_ZN7cutlass13device_kernelIN5flash11enable_sm90INS1_16FlashAttnFwdSm90INS1_25CollectiveMainloopFwdSm90ILi2EN4cute5tupleIJNS5_1CILi1EEES8_S8_EEENS6_IJNS7_ILi128EEENS7_ILi64EEENS7_ILi256EEEEEELi256ENS_6half_tEfNS_4arch4Sm90ELb0ELb1ELb1ELb1ELb1ELb1ELb0ELb1ELb1ELb1ELb1ELb0EEENS1_21CollectiveEpilogueFwdINS6_IJSA_SC_SB_EEES9_SE_SG_Li256ELb1ELb1ELb1ELb0EEENS1_36VarlenDynamicPersistentTileSchedulerILi128ELi64ELi256ELi128ELb1ELb1ELb1ELb1ELb0ELb1EEEEEEEEEvNT_6ParamsE:
[----:B------:R-:W-:Y:S01]  /*0000*/  LDC R1, c[0x0][0x37c] ;  /* 0x0000df00ff017b82 */ /* 0x000fe20000000800 */
[----:B------:R-:W-:Y:S05]  /*0010*/  EXIT ;  /* 0x000000000000794d */ /* 0x000fea0003800000 */
.L_x_5:
        /* <DEDUP_REMOVED lines=14> */
.L_x_14:


//--------------------- .text._ZN7cutlass13device_kernelIN5flash11enable_sm90INS1_16FlashAttnFwdSm90INS1_25CollectiveMainloopFwdSm90ILi2EN4cute5tupleIJNS5_1CILi1EEES8_S8_EEENS6_IJNS7_ILi128EEENS7_ILi80EEENS7_ILi256EEEEEELi256ENS_6half_tEfNS_4arch4Sm90ELb1ELb0ELb1ELb0ELb1ELb0ELb0ELb1ELb1ELb1ELb1ELb0EEENS1_21CollectiveEpilogueFwdINS6_IJSA_SC_SB_EEES9_SE_SG_Li256ELb0ELb1ELb1ELb0EEENS1_19SingleTileSchedulerILb0ELb1ELb1ELi128EEEEEEEEEvNT_6ParamsE --------------------------
	.section	.text._ZN7cutlass13device_kernelIN5flash11enable_sm90INS1_16FlashAttnFwdSm90INS1_25CollectiveMainloopFwdSm90ILi2EN4cute5tupleIJNS5_1CILi1EEES8_S8_EEENS6_IJNS7_ILi128EEENS7_ILi80EEENS7_ILi256EEEEEELi256ENS_6half_tEfNS_4arch4Sm90ELb1ELb0ELb1ELb0ELb1ELb0ELb0ELb1ELb1ELb1ELb1ELb0EEENS1_21CollectiveEpilogueFwdINS6_IJSA_SC_SB_EEES9_SE_SG_Li256ELb0ELb1ELb1ELb0EEENS1_19SingleTileSchedulerILb0ELb1ELb1ELi128EEEEEEEEEvNT_6ParamsE,"ax",@progbits
	.align	128
.text._ZN7cutlass13device_kernelIN5flash11enable_sm90INS1_16FlashAttnFwdSm90INS1_25CollectiveMainloopFwdSm90ILi2EN4cute5tupleIJNS5_1CILi1EEES8_S8_EEENS6_IJNS7_ILi128EEENS7_ILi80EEENS7_ILi256EEEEEELi256ENS_6half_tEfNS_4arch4Sm90ELb1ELb0ELb1ELb0ELb1ELb0ELb0ELb1ELb1ELb1ELb1ELb0EEENS1_21CollectiveEpilogueFwdINS6_IJSA_SC_SB_EEES9_SE_SG_Li256ELb0ELb1ELb1ELb0EEENS1_19SingleTileSchedulerILb0ELb1ELb1ELi128EEEEEEEEEvNT_6ParamsE:
        .type           _ZN7cutlass13device_kernelIN5flash11enable_sm90INS1_16FlashAttnFwdSm90INS1_25CollectiveMainloopFwdSm90ILi2EN4cute5tupleIJNS5_1CILi1EEES8_S8_EEENS6_IJNS7_ILi128EEENS7_ILi80EEENS7_ILi256EEEEEELi256ENS_6half_tEfNS_4arch4Sm90ELb1ELb0ELb1ELb0ELb1ELb0ELb0ELb1ELb1ELb1ELb1ELb0EEENS1_21CollectiveEpilogueFwdINS6_IJSA_SC_SB_EEES9_SE_SG_Li256ELb0ELb1ELb1ELb0EEENS1_19SingleTileSchedulerILb0ELb1ELb1ELi128EEEEEEEEEvNT_6ParamsE,@function
        .size           _ZN7cutlass13device_kernelIN5flash11enable_sm90INS1_16FlashAttnFwdSm90INS1_25CollectiveMainloopFwdSm90ILi2EN4cute5tupleIJNS5_1CILi1EEES8_S8_EEENS6_IJNS7_ILi128EEENS7_ILi80EEENS7_ILi256EEEEEELi256ENS_6half_tEfNS_4arch4Sm90ELb1ELb0ELb1ELb0ELb1ELb0ELb0ELb1ELb1ELb1ELb1ELb0EEENS1_21CollectiveEpilogueFwdINS6_IJSA_SC_SB_EEES9_SE_SG_Li256ELb0ELb1ELb1ELb0EEENS1_19SingleTileSchedulerILb0ELb1ELb1ELi128EEEEEEEEEvNT_6ParamsE,(.L_x_15 - _ZN7cutlass13device_kernelIN5flash11enable_sm90INS1_16FlashAttnFwdSm90INS1_25CollectiveMainloopFwdSm90ILi2EN4cute5tupleIJNS5_1CILi1EEES8_S8_EEENS6_IJNS7_ILi128EEENS7_ILi80EEENS7_ILi256EEEEEELi256ENS_6half_tEfNS_4arch4Sm90ELb1ELb0ELb1ELb0ELb1ELb0ELb0ELb1ELb1ELb1ELb1ELb0EEENS1_21CollectiveEpilogueFwdINS6_IJSA_SC_SB_EEES9_SE_SG_Li256ELb0ELb1ELb1ELb0EEENS1_19SingleTileSchedulerILb0ELb1ELb1ELi128EEEEEEEEEvNT_6ParamsE)
        .other          _ZN7cutlass13device_kernelIN5flash11enable_sm90INS1_16FlashAttnFwdSm90INS1_25CollectiveMainloopFwdSm90ILi2EN4cute5tupleIJNS5_1CILi1EEES8_S8_EEENS6_IJNS7_ILi128EEENS7_ILi80EEENS7_ILi256EEEEEELi256ENS_6half_tEfNS_4arch4Sm90ELb1ELb0ELb1ELb0ELb1ELb0ELb0ELb1ELb1ELb1ELb1ELb0EEENS1_21CollectiveEpilogueFwdINS6_IJSA_SC_SB_EEES9_SE_SG_Li256ELb0ELb1ELb1ELb0EEENS1_19SingleTileSchedulerILb0ELb1ELb1ELi128EEEEEEEEEvNT_6ParamsE,@"STO_CUDA_ENTRY STV_DEFAULT"
_ZN7cutlass13device_kernelIN5flash11enable_sm90INS1_16FlashAttnFwdSm90INS1_25CollectiveMainloopFwdSm90ILi2EN4cute5tupleIJNS5_1CILi1EEES8_S8_EEENS6_IJNS7_ILi128EEENS7_ILi80EEENS7_ILi256EEEEEELi256ENS_6half_tEfNS_4arch4Sm90ELb1ELb0ELb1ELb0ELb1ELb0ELb0ELb1ELb1ELb1ELb1ELb0EEENS1_21CollectiveEpilogueFwdINS6_IJSA_SC_SB_EEES9_SE_SG_Li256ELb0ELb1ELb1ELb0EEENS1_19SingleTileSchedulerILb0ELb1ELb1ELi128EEEEEEEEEvNT_6ParamsE:
[----:B------:R-:W-:Y:S01]  /*0000*/  LDC R1, c[0x0][0x37c] ;  /* 0x0000df00ff017b82 */ /* 0x000fe20000000800 */
[----:B------:R-:W-:Y:S05]  /*0010*/  EXIT ;  /* 0x000000000000794d */ /* 0x000fea0003800000 */
.L_x_6:
        /* <DEDUP_REMOVED lines=14> */
.L_x_15:


//--------------------- .text._ZN7cutlass13device_kernelIN5flash11enable_sm90INS1_16FlashAttnFwdSm90INS1_25CollectiveMainloopFwdSm90ILi2EN4cute5tupleIJNS5_1CILi1EEES8_S8_EEENS6_IJNS7_ILi128EEENS7_ILi80EEENS7_ILi256EEEEEELi256ENS_6half_tEfNS_4arch4Sm90ELb1ELb0ELb1ELb1ELb1ELb0ELb0ELb1ELb1ELb1ELb1ELb0EEENS1_21CollectiveEpilogueFwdINS6_IJSA_SC_SB_EEES9_SE_SG_Li256ELb1ELb1ELb1ELb0EEENS1_36VarlenDynamicPersistentTileSchedulerILi128ELi80ELi256ELi128ELb1ELb1ELb1ELb1ELb1ELb1EEEEEEEEEvNT_6ParamsE --------------------------
	.section	.text._ZN7cutlass13device_kernelIN5flash11enable_sm90INS1_16FlashAttnFwdSm90INS1_25CollectiveMainloopFwdSm90ILi2EN4cute5tupleIJNS5_1CILi1EEES8_S8_EEENS6_IJNS7_ILi128EEENS7_ILi80EEENS7_ILi256EEEEEELi256ENS_6half_tEfNS_4arch4Sm90ELb1ELb0ELb1ELb1ELb1ELb0ELb0ELb1ELb1ELb1ELb1ELb0EEENS1_21CollectiveEpilogueFwdINS6_IJSA_SC_SB_EEES9_SE_SG_Li256ELb1ELb1ELb1ELb0EEENS1_36VarlenDynamicPersistentTileSchedulerILi128ELi80ELi256ELi128ELb1ELb1ELb1ELb1ELb1ELb1EEEEEEEEEvNT_6ParamsE,"ax",@progbits
	.align	128
.text._ZN7cutlass13device_kernelIN5flash11enable_sm90INS1_16FlashAttnFwdSm90INS1_25CollectiveMainloopFwdSm90ILi2EN4cute5tupleIJNS5_1CILi1EEES8_S8_EEENS6_IJNS7_ILi128EEENS7_ILi80EEENS7_ILi256EEEEEELi256ENS_6half_tEfNS_4arch4Sm90ELb1ELb0ELb1ELb1ELb1ELb0ELb0ELb1ELb1ELb1ELb1ELb0EEENS1_21CollectiveEpilogueFwdINS6_IJSA_SC_SB_EEES9_SE_SG_Li256ELb1ELb1ELb1ELb0EEENS1_36VarlenDynamicPersistentTileSchedulerILi128ELi80ELi256ELi128ELb1ELb1ELb1ELb1ELb1ELb1EEEEEEEEEvNT_6ParamsE:
        .type           _ZN7cutlass13device_kernelIN5flash11enable_sm90INS1_16FlashAttnFwdSm90INS1_25CollectiveMainloopFwdSm90ILi2EN4cute5tupleIJNS5_1CILi1EEES8_S8_EEENS6_IJNS7_ILi128EEENS7_ILi80EEENS7_ILi256EEEEEELi256ENS_6half_tEfNS_4arch4Sm90ELb1ELb0ELb1ELb1ELb1ELb0ELb0ELb1ELb1ELb1ELb1ELb0EEENS1_21CollectiveEpilogueFwdINS6_IJSA_SC_SB_EEES9_SE_SG_Li256ELb1ELb1ELb1ELb0EEENS1_36VarlenDynamicPersistentTileSchedulerILi128ELi80ELi256ELi128ELb1ELb1ELb1ELb1ELb1ELb1EEEEEEEEEvNT_6ParamsE,@function
        .size           _ZN7cutlass13device_kernelIN5flash11enable_sm90INS1_16FlashAttnFwdSm90INS1_25CollectiveMainloopFwdSm90ILi2EN4cute5tupleIJNS5_1CILi1EEES8_S8_EEENS6_IJNS7_ILi128EEENS7_ILi80EEENS7_ILi256EEEEEELi256ENS_6half_tEfNS_4arch4Sm90ELb1ELb0ELb1ELb1ELb1ELb0ELb0ELb1ELb1ELb1ELb1ELb0EEENS1_21CollectiveEpilogueFwdINS6_IJSA_SC_SB_EEES9_SE_SG_Li256ELb1ELb1ELb1ELb0EEENS1_36VarlenDynamicPersistentTileSchedulerILi128ELi80ELi256ELi128ELb1ELb1ELb1ELb1ELb1ELb1EEEEEEEEEvNT_6ParamsE,(.L_x_16 - _ZN7cutlass13device_kernelIN5flash11enable_sm90INS1_16FlashAttnFwdSm90INS1_25CollectiveMainloopFwdSm90ILi2EN4cute5tupleIJNS5_1CILi1EEES8_S8_EEENS6_IJNS7_ILi128EEENS7_ILi80EEENS7_ILi256EEEEEELi256ENS_6half_tEfNS_4arch4Sm90ELb1ELb0ELb1ELb1ELb1ELb0ELb0ELb1ELb1ELb1ELb1ELb0EEENS1_21CollectiveEpilogueFwdINS6_IJSA_SC_SB_EEES9_SE_SG_Li256ELb1ELb1ELb1ELb0EEENS1_36VarlenDynamicPersistentTileSchedulerILi128ELi80ELi256ELi128ELb1ELb1ELb1ELb1ELb1ELb1EEEEEEEEEvNT_6ParamsE)
        .other          _ZN7cutlass13device_kernelIN5flash11enable_sm90INS1_16FlashAttnFwdSm90INS1_25CollectiveMainloopFwdSm90ILi2EN4cute5tupleIJNS5_1CILi1EEES8_S8_EEENS6_IJNS7_ILi128EEENS7_ILi80EEENS7_ILi256EEEEEELi256ENS_6half_tEfNS_4arch4Sm90ELb1ELb0ELb1ELb1ELb1ELb0ELb0ELb1ELb1ELb1ELb1ELb0EEENS1_21CollectiveEpilogueFwdINS6_IJSA_SC_SB_EEES9_SE_SG_Li256ELb1ELb1ELb1ELb0EEENS1_36VarlenDynamicPersistentTileSchedulerILi128ELi80ELi256ELi128ELb1ELb1ELb1ELb1ELb1ELb1EEEEEEEEEvNT_6ParamsE,@"STO_CUDA_ENTRY STV_DEFAULT"
_ZN7cutlass13device_kernelIN5flash11enable_sm90INS1_16FlashAttnFwdSm90INS1_25CollectiveMainloopFwdSm90ILi2EN4cute5tupleIJNS5_1CILi1EEES8_S8_EEENS6_IJNS7_ILi128EEENS7_ILi80EEENS7_ILi256EEEEEELi256ENS_6half_tEfNS_4arch4Sm90ELb1ELb0ELb1ELb1ELb1ELb0ELb0ELb1ELb1ELb1ELb1ELb0EEENS1_21CollectiveEpilogueFwdINS6_IJSA_SC_SB_EEES9_SE_SG_Li256ELb1ELb1ELb1ELb0EEENS1_36VarlenDynamicPersistentTileSchedulerILi128ELi80ELi256ELi128ELb1ELb1ELb1ELb1ELb1ELb1EEEEEEEEEvNT_6ParamsE:
[----:B------:R-:W-:Y:S01]  /*0000*/  LDC R1, c[0x0][0x37c] ;  /* 0x0000df00ff017b82 */ /* 0x000fe20000000800 */
[----:B------:R-:W-:Y:S05]  /*0010*/  EXIT ;  /* 0x000000000000794d */ /* 0x000fea0003800000 */
.L_x_7:
        /* <DEDUP_REMOVED lines=14> */
.L_x_16:


//--------------------- .text._ZN7cutlass13device_kernelIN5flash11enable_sm90INS1_16FlashAttnFwdSm90INS1_25CollectiveMainloopFwdSm90ILi2EN4cute5tupleIJNS5_1CILi1EEES8_S8_EEENS6_IJNS7_ILi128EEENS7_ILi80EEENS7_ILi256EEEEEELi256ENS_6half_tEfNS_4arch4Sm90ELb1ELb0ELb1ELb1ELb1ELb1ELb0ELb1ELb1ELb1ELb1ELb0EEENS1_21CollectiveEpilogueFwdINS6_IJSA_SC_SB_EEES9_SE_SG_Li256ELb1ELb1ELb1ELb0EEENS1_36VarlenDynamicPersistentTileSchedulerILi128ELi80ELi256ELi128ELb1ELb1ELb1ELb1ELb1ELb1EEEEEEEEEvNT_6ParamsE --------------------------
	.section	.text._ZN7cutlass13device_kernelIN5flash11enable_sm90INS1_16FlashAttnFwdSm90INS1_25CollectiveMainloopFwdSm90ILi2EN4cute5tupleIJNS5_1CILi1EEES8_S8_EEENS6_IJNS7_ILi128EEENS7_ILi80EEENS7_ILi256EEEEEELi256ENS_6half_tEfNS_4arch4Sm90ELb1ELb0ELb1ELb1ELb1ELb1ELb0ELb1ELb1ELb1ELb1ELb0EEENS1_21CollectiveEpilogueFwdINS6_IJSA_SC_SB_EEES9_SE_SG_Li256ELb1ELb1ELb1ELb0EEENS1_36VarlenDynamicPersistentTileSchedulerILi128ELi80ELi256ELi128ELb1ELb1ELb1ELb1ELb1ELb1EEEEEEEEEvNT_6ParamsE,"ax",@progbits
	.align	128
.text._ZN7cutlass13device_kernelIN5flash11enable_sm90INS1_16FlashAttnFwdSm90INS1_25CollectiveMainloopFwdSm90ILi2EN4cute5tupleIJNS5_1CILi1EEES8_S8_EEENS6_IJNS7_ILi128EEENS7_ILi80EEENS7_ILi256EEEEEELi256ENS_6half_tEfNS_4arch4Sm90ELb1ELb0ELb1ELb1ELb1ELb1ELb0ELb1ELb1ELb1ELb1ELb0EEENS1_21CollectiveEpilogueFwdINS6_IJSA_SC_SB_EEES9_SE_SG_Li256ELb1ELb1ELb1ELb0EEENS1_36VarlenDynamicPersistentTileSchedulerILi128ELi80ELi256ELi128ELb1ELb1ELb1ELb1ELb1ELb1EEEEEEEEEvNT_6ParamsE:
        .type           _ZN7cutlass13device_kernelIN5flash11enable_sm90INS1_16FlashAttnFwdSm90INS1_25CollectiveMainloopFwdSm90ILi2EN4cute5tupleIJNS5_1CILi1EEES8_S8_EEENS6_IJNS7_ILi128EEENS7_ILi80EEENS7_ILi256EEEEEELi256ENS_6half_tEfNS_4arch4Sm90ELb1ELb0ELb1ELb1ELb1ELb1ELb0ELb1ELb1ELb1ELb1ELb0EEENS1_21CollectiveEpilogueFwdINS6_IJSA_SC_SB_EEES9_SE_SG_Li256ELb1ELb1ELb1ELb0EEENS1_36VarlenDynamicPersistentTileSchedulerILi128ELi80ELi256ELi128ELb1ELb1ELb1ELb1ELb1ELb1EEEEEEEEEvNT_6ParamsE,@function
        .size           _ZN7cutlass13device_kernelIN5flash11enable_sm90INS1_16FlashAttnFwdSm90INS1_25CollectiveMainloopFwdSm90ILi2EN4cute5tupleIJNS5_1CILi1EEES8_S8_EEENS6_IJNS7_ILi128EEENS7_ILi80EEENS7_ILi256EEEEEELi256ENS_6half_tEfNS_4arch4Sm90ELb1ELb0ELb1ELb1ELb1ELb1ELb0ELb1ELb1ELb1ELb1ELb0EEENS1_21CollectiveEpilogueFwdINS6_IJSA_SC_SB_EEES9_SE_SG_Li256ELb1ELb1ELb1ELb0EEENS1_36VarlenDynamicPersistentTileSchedulerILi128ELi80ELi256ELi128ELb1ELb1ELb1ELb1ELb1ELb1EEEEEEEEEvNT_6ParamsE,(.L_x_17 - _ZN7cutlass13device_kernelIN5flash11enable_sm90INS1_16FlashAttnFwdSm90INS1_25CollectiveMainloopFwdSm90ILi2EN4cute5tupleIJNS5_1CILi1EEES8_S8_EEENS6_IJNS7_ILi128EEENS7_ILi80EEENS7_ILi256EEEEEELi256ENS_6half_tEfNS_4arch4Sm90ELb1ELb0ELb1ELb1ELb1ELb1ELb0ELb1ELb1ELb1ELb1ELb0EEENS1_21CollectiveEpilogueFwdINS6_IJSA_SC_SB_EEES9_SE_SG_Li256ELb1ELb1ELb1ELb0EEENS1_36VarlenDynamicPersistentTileSchedulerILi128ELi80ELi256ELi128ELb1ELb1ELb1ELb1ELb1ELb1EEEEEEEEEvNT_6ParamsE)
        .other          _ZN7cutlass13device_kernelIN5flash11enable_sm90INS1_16FlashAttnFwdSm90INS1_25CollectiveMainloopFwdSm90ILi2EN4cute5tupleIJNS5_1CILi1EEES8_S8_EEENS6_IJNS7_ILi128EEENS7_ILi80EEENS7_ILi256EEEEEELi256ENS_6half_tEfNS_4arch4Sm90ELb1ELb0ELb1ELb1ELb1ELb1ELb0ELb1ELb1ELb1ELb1ELb0EEENS1_21CollectiveEpilogueFwdINS6_IJSA_SC_SB_EEES9_SE_SG_Li256ELb1ELb1ELb1ELb0EEENS1_36VarlenDynamicPersistentTileSchedulerILi128ELi80ELi256ELi128ELb1ELb1ELb1ELb1ELb1ELb1EEEEEEEEEvNT_6ParamsE,@"STO_CUDA_ENTRY STV_DEFAULT"
_ZN7cutlass13device_kernelIN5flash11enable_sm90INS1_16FlashAttnFwdSm90INS1_25CollectiveMainloopFwdSm90ILi2EN4cute5tupleIJNS5_1CILi1EEES8_S8_EEENS6_IJNS7_ILi128EEENS7_ILi80EEENS7_ILi256EEEEEELi256ENS_6half_tEfNS_4arch4Sm90ELb1ELb0ELb1ELb1ELb1ELb1ELb0ELb1ELb1ELb1ELb1ELb0EEENS1_21CollectiveEpilogueFwdINS6_IJSA_SC_SB_EEES9_SE_SG_Li256ELb1ELb1ELb1ELb0EEENS1_36VarlenDynamicPersistentTileSchedulerILi128ELi80ELi256ELi128ELb1ELb1ELb1ELb1ELb1ELb1EEEEEEEEEvNT_6ParamsE:
[----:B------:R-:W-:Y:S01]  /*0000*/  LDC R1, c[0x0][0x37c] ;  /* 0x0000df00ff017b82 */ /* 0x000fe20000000800 */
[----:B------:R-:W-:Y:S05]  /*0010*/  EXIT ;  /* 0x000000000000794d */ /* 0x000fea0003800000 */
.L_x_8:
        /* <DEDUP_REMOVED lines=14> */
.L_x_17:


//--------------------- .nv.shared.reserved.0     --------------------------
	.section	.nv.shared.reserved.0,"aw",@nobits
	.weak		__nv_reservedSMEM_offset_0_alias
	.size		__nv_reservedSMEM_offset_0_alias, 0, 64
	.other		__nv_reservedSMEM_offset_0_alias,@"STO_CUDA_RESERVED_SHARED STV_DEFAULT"
__nv_reservedSMEM_offset_0_alias:
	.zero		0
	.zero		64


//--------------------- .nv.global                --------------------------
	.section	.nv.global,"aw",@nobits
.nv.global:
	.type		_ZN86_INTERNAL_aadd2001_50_flash_fwd_hdim256_fp16_paged_split_softcap_sm90_cu_a6473388_32584cute1_E,@object
	.size		_ZN86_INTERNAL_aadd2001_50_flash_fwd_hdim256_fp16_paged_split_softcap_sm90_cu_a6473388_32584cute1_E,(_ZN86_INTERNAL_aadd2001_50_flash_fwd_hdim256_fp16_paged_split_softcap_sm90_cu_a6473388_32584cuda3std3__45__cpo6cbeginE - _ZN86_INTERNAL_aadd2001_50_flash_fwd_hdim256_fp16_paged_split_softcap_sm90_cu_a6473388_32584cute1_E)
_ZN86_INTERNAL_aadd2001_50_flash_fwd_hdim256_fp16_paged_split_softcap_sm90_cu_a6473388_32584cute1_E:
	.zero		1
	.type		_ZN86_INTERNAL_aadd2001_50_flash_fwd_hdim256_fp16_paged_split_softcap_sm90_cu_a6473388_32584cuda3std3__45__cpo6cbeginE,@object
	.size		_ZN86_INTERNAL_aadd2001_50_flash_fwd_hdim256_fp16_paged_split_softcap_sm90_cu_a6473388_32584cuda3std3__45__cpo6cbeginE,(_ZN86_INTERNAL_aadd2001_50_flash_fwd_hdim256_fp16_paged_split_softcap_sm90_cu_a6473388_32584cuda3std3__48in_placeE - _ZN86_INTERNAL_aadd2001_50_flash_fwd_hdim256_fp16_paged_split_softcap_sm90_cu_a6473388_32584cuda3std3__45__cpo6cbeginE)
_ZN86_INTERNAL_aadd2001_50_flash_fwd_hdim256_fp16_paged_split_softcap_sm90_cu_a6473388_32584cuda3std3__45__cpo6cbeginE:
	.zero		1
	.type		_ZN86_INTERNAL_aadd2001_50_flash_fwd_hdim256_fp16_paged_split_softcap_sm90_cu_a6473388_32584cuda3std3__48in_placeE,@object
	.size		_ZN86_INTERNAL_aadd2001_50_flash_fwd_hdim256_fp16_paged_split_softcap_sm90_cu_a6473388_32584cuda3std3__48in_placeE,(_ZN86_INTERNAL_aadd2001_50_flash_fwd_hdim256_fp16_paged_split_softcap_sm90_cu_a6473388_32584cuda3std6ranges3__45__cpo9iter_moveE - _ZN86_INTERNAL_aadd2001_50_flash_fwd_hdim256_fp16_paged_split_softcap_sm90_cu_a6473388_32584cuda3std3__48in_placeE)
_ZN86_INTERNAL_aadd2001_50_flash_fwd_hdim256_fp16_paged_split_softcap_sm90_cu_a6473388_32584cuda3std3__48in_placeE:
	.zero		1
	.type		_ZN86_INTERNAL_aadd2001_50_flash_fwd_hdim256_fp16_paged_split_softcap_sm90_cu_a6473388_32584cuda3std6ranges3__45__cpo9iter_moveE,@object
	.size		_ZN86_INTERNAL_aadd2001_50_flash_fwd_hdim256_fp16_paged_split_softcap_sm90_cu_a6473388_32584cuda3std6ranges3__45__cpo9iter_moveE,(_ZN86_INTERNAL_aadd2001_50_flash_fwd_hdim256_fp16_paged_split_softcap_sm90_cu_a6473388_32584cuda3std3__45__cpo5beginE - _ZN86_INTERNAL_aadd2001_50_flash_fwd_hdim256_fp16_paged_split_softcap_sm90_cu_a6473388_32584cuda3std6ranges3__45__cpo9iter_moveE)
_ZN86_INTERNAL_aadd2001_50_flash_fwd_hdim256_fp16_paged_split_softcap_sm90_cu_a6473388_32584cuda3std6ranges3__45__cpo9iter_moveE:
	.zero		1
	.type		_ZN86_INTERNAL_aadd2001_50_flash_fwd_hdim256_fp16_paged_split_softcap_sm90_cu_a6473388_32584cuda3std3__45__cpo5beginE,@object
	.size		_ZN86_INTERNAL_aadd2001_50_flash_fwd_hdim256_fp16_paged_split_softcap_sm90_cu_a6473388_32584cuda3std3__45__cpo5beginE,(_ZN86_INTERNAL_aadd2001_50_flash_fwd_hdim256_fp16_paged_split_softcap_sm90_cu_a6473388_32584cuda3std3__488_GLOBAL__N__aadd2001_50_flash_fwd_hdim256_fp16_paged_split_softcap_sm90_cu_a6473388_32586ignoreE - _ZN86_INTERNAL_aadd2001_50_flash_fwd_hdim256_fp16_paged_split_softcap_sm90_cu_a6473388_32584cuda3std3__45__cpo5beginE)
_ZN86_INTERNAL_aadd2001_50_flash_fwd_hdim256_fp16_paged_split_softcap_sm90_cu_a6473388_32584cuda3std3__45__cpo5beginE:
	.zero		1
	.type		_ZN86_INTERNAL_aadd2001_50_flash_fwd_hdim256_fp16_paged_split_softcap_sm90_cu_a6473388_32584cuda3std3__488_GLOBAL__N__aadd2001_50_flash_fwd_hdim256_fp16_paged_split_softcap_sm90_cu_a6473388_32586ignoreE,@object
	.size		_ZN86_INTERNAL_aadd2001_50_flash_fwd_hdim256_fp16_paged_split_softcap_sm90_cu_a6473388_32584cuda3std3__488_GLOBAL__N__aadd2001_50_flash_fwd_hdim256_fp16_paged_split_softcap_sm90_cu_a6473388_32586ignoreE,(_ZN86_INTERNAL_aadd2001_50_flash_fwd_hdim256_fp16_paged_split_softcap_sm90_cu_a6473388_32584cute7productE - _ZN86_INTERNAL_aadd2001_50_flash_fwd_hdim256_fp16_paged_split_softcap_sm90_cu_a6473388_32584cuda3std3__488_GLOBAL__N__aadd2001_50_flash_fwd_hdim256_fp16_paged_split_softcap_sm90_cu_a6473388_32586ignoreE)
_ZN86_INTERNAL_aadd2001_50_flash_fwd_hdim256_fp16_paged_split_softcap_sm90_cu_a6473388_32584cuda3std3__488_GLOBAL__N__aadd2001_50_flash_fwd_hdim256_fp16_paged_split_softcap_sm90_cu_a6473388_32586ignoreE:
	.zero		1
	.type		_ZN86_INTERNAL_aadd2001_50_flash_fwd_hdim256_fp16_paged_split_softcap_sm90_cu_a6473388_32584cute7productE,@object
	.size		_ZN86_INTERNAL_aadd2001_50_flash_fwd_hdim256_fp16_paged_split_softcap_sm90_cu_a6473388_32584cute7productE,(_ZN86_INTERNAL_aadd2001_50_flash_fwd_hdim256_fp16_paged_split_softcap_sm90_cu_a6473388_32584cuda3std3__45__cpo3endE - _ZN86_INTERNAL_aadd2001_50_flash_fwd_hdim256_fp16_paged_split_softcap_sm90_cu_a6473388_32584cute7productE)
_ZN86_INTERNAL_aadd2001_50_flash_fwd_hdim256_fp16_paged_split_softcap_sm90_cu_a6473388_32584cute7productE:
	.zero		1
	.type		_ZN86_INTERNAL_aadd2001_50_flash_fwd_hdim256_fp16_paged_split_softcap_sm90_cu_a6473388_32584cuda3std3__45__cpo3endE,@object
	.size		_ZN86_INTERNAL_aadd2001_50_flash_fwd_hdim256_fp16_paged_split_softcap_sm90_cu_a6473388_32584cuda3std3__45__cpo3endE,(_ZN86_INTERNAL_aadd2001_50_flash_fwd_hdim256_fp16_paged_split_softcap_sm90_cu_a6473388_32584cuda3std3__419piecewise_constructE - _ZN86_INTERNAL_aadd2001_50_flash_fwd_hdim256_fp16_paged_split_softcap_sm90_cu_a6473388_32584cuda3std3__45__cpo3endE)
_ZN86_INTERNAL_aadd2001_50_flash_fwd_hdim256_fp16_paged_split_softcap_sm90_cu_a6473388_32584cuda3std3__45__cpo3endE:
	.zero		1
	.type		_ZN86_INTERNAL_aadd2001_50_flash_fwd_hdim256_fp16_paged_split_softcap_sm90_cu_a6473388_32584cuda3std3__419piecewise_constructE,@object
	.size		_ZN86_INTERNAL_aadd2001_50_flash_fwd_hdim256_fp16_paged_split_softcap_sm90_cu_a6473388_32584cuda3std3__419piecewise_constructE,(_ZN86_INTERNAL_aadd2001_50_flash_fwd_hdim256_fp16_paged_split_softcap_sm90_cu_a6473388_32584cuda3std3__45__cpo4cendE - _ZN86_INTERNAL_aadd2001_50_flash_fwd_hdim256_fp16_paged_split_softcap_sm90_cu_a6473388_32584cuda3std3__419piecewise_constructE)
_ZN86_INTERNAL_aadd2001_50_flash_fwd_hdim256_fp16_paged_split_softcap_sm90_cu_a6473388_32584cuda3std3__419piecewise_constructE:
	.zero		1
	.type		_ZN86_INTERNAL_aadd2001_50_flash_fwd_hdim256_fp16_paged_split_softcap_sm90_cu_a6473388_32584cuda3std3__45__cpo4cendE,@object
	.size		_ZN86_INTERNAL_aadd2001_50_flash_fwd_hdim256_fp16_paged_split_softcap_sm90_cu_a6473388_32584cuda3std3__45__cpo4cendE,(_ZN86_INTERNAL_aadd2001_50_flash_fwd_hdim256_fp16_paged_split_softcap_sm90_cu_a6473388_32584cuda3std6ranges3__45__cpo4swapE - _ZN86_INTERNAL_aadd2001_50_flash_fwd_hdim256_fp16_paged_split_softcap_sm90_cu_a6473388_32584cuda3std3__45__cpo4cendE)
_ZN86_INTERNAL_aadd2001_50_flash_fwd_hdim256_fp16_paged_split_softcap_sm90_cu_a6473388_32584cuda3std3__45__cpo4cendE:
	.zero		1
	.type		_ZN86_INTERNAL_aadd2001_50_flash_fwd_hdim256_fp16_paged_split_softcap_sm90_cu_a6473388_32584cuda3std6ranges3__45__cpo4swapE,@object
	.size		_ZN86_INTERNAL_aadd2001_50_flash_fwd_hdim256_fp16_paged_split_softcap_sm90_cu_a6473388_32584cuda3std6ranges3__45__cpo4swapE,(.L_7 - _ZN86_INTERNAL_aadd2001_50_flash_fwd_hdim256_fp16_paged_split_softcap_sm90_cu_a6473388_32584cuda3std6ranges3__45__cpo4swapE)
_ZN86_INTERNAL_aadd2001_50_flash_fwd_hdim256_fp16_paged_split_softcap_sm90_cu_a6473388_32584cuda3std6ranges3__45__cpo4swapE:
	.zero		1
.L_7:


//--------------------- .nv.constant0._ZN7cutlass13device_kernelIN5flash11enable_sm90INS1_16FlashAttnFwdSm90INS1_25CollectiveMainloopFwdSm90ILi2EN4cute5tupleIJNS5_1CILi1EEES8_S8_EEENS6_IJNS7_ILi128EEENS7_ILi80EEENS7_ILi256EEEEEELi256ENS_6half_tEfNS_4arch4Sm90ELb0ELb0ELb1ELb0ELb1ELb0ELb0ELb1ELb1ELb1ELb1ELb0EEENS1_21CollectiveEpilogueFwdINS6_IJSA_SC_SB_EEES9_SE_SG_Li256ELb0ELb1ELb1ELb0EEENS1_19SingleTileSchedulerILb0ELb1ELb1ELi128EEEEEEEEEvNT_6ParamsE --------------------------
	.section	.nv.constant0._ZN7cutlass13device_kernelIN5flash11enable_sm90INS1_16FlashAttnFwdSm90INS1_25CollectiveMainloopFwdSm90ILi2EN4cute5tupleIJNS5_1CILi1EEES8_S8_EEENS6_IJNS7_ILi128EEENS7_ILi80EEENS7_ILi256EEEEEELi256ENS_6half_tEfNS_4arch4Sm90ELb0ELb0ELb1ELb0ELb1ELb0ELb0ELb1ELb1ELb1ELb1ELb0EEENS1_21CollectiveEpilogueFwdINS6_IJSA_SC_SB_EEES9_SE_SG_Li256ELb0ELb1ELb1ELb0EEENS1_19SingleTileSchedulerILb0ELb1ELb1ELi128EEEEEEEEEvNT_6ParamsE,"a",@progbits
	.sectionflags	@""
	.align	4
.nv.constant0._ZN7cutlass13device_kernelIN5flash11enable_sm90INS1_16FlashAttnFwdSm90INS1_25CollectiveMainloopFwdSm90ILi2EN4cute5tupleIJNS5_1CILi1EEES8_S8_EEENS6_IJNS7_ILi128EEENS7_ILi80EEENS7_ILi256EEEEEELi256ENS_6half_tEfNS_4arch4Sm90ELb0ELb0ELb1ELb0ELb1ELb0ELb0ELb1ELb1ELb1ELb1ELb0EEENS1_21CollectiveEpilogueFwdINS6_IJSA_SC_SB_EEES9_SE_SG_Li256ELb0ELb1ELb1ELb0EEENS1_19SingleTileSchedulerILb0ELb1ELb1ELi128EEEEEEEEEvNT_6ParamsE:
	.zero		3456


//--------------------- .nv.constant0._ZN7cutlass13device_kernelIN5flash11enable_sm90INS1_16FlashAttnFwdSm90INS1_25CollectiveMainloopFwdSm90ILi2EN4cute5tupleIJNS5_1CILi1EEES8_S8_EEENS6_IJNS7_ILi128EEENS7_ILi80EEENS7_ILi256EEEEEELi256ENS_6half_tEfNS_4arch4Sm90ELb0ELb0ELb1ELb1ELb1ELb0ELb0ELb1ELb1ELb1ELb1ELb0EEENS1_21CollectiveEpilogueFwdINS6_IJSA_SC_SB_EEES9_SE_SG_Li256ELb1ELb1ELb1ELb0EEENS1_36VarlenDynamicPersistentTileSchedulerILi128ELi80ELi256ELi128ELb1ELb1ELb1ELb0ELb1ELb1EEEEEEEEEvNT_6ParamsE --------------------------
	.section	.nv.constant0._ZN7cutlass13device_kernelIN5flash11enable_sm90INS1_16FlashAttnFwdSm90INS1_25CollectiveMainloopFwdSm90ILi2EN4cute5tupleIJNS5_1CILi1EEES8_S8_EEENS6_IJNS7_ILi128EEENS7_ILi80EEENS7_ILi256EEEEEELi256ENS_6half_tEfNS_4arch4Sm90ELb0ELb0ELb1ELb1ELb1ELb0ELb0ELb1ELb1ELb1ELb1ELb0EEENS1_21CollectiveEpilogueFwdINS6_IJSA_SC_SB_EEES9_SE_SG_Li256ELb1ELb1ELb1ELb0EEENS1_36VarlenDynamicPersistentTileSchedulerILi128ELi80ELi256ELi128ELb1ELb1ELb1ELb0ELb1ELb1EEEEEEEEEvNT_6ParamsE,"a",@progbits
	.sectionflags	@""
	.align	4
.nv.constant0._ZN7cutlass13device_kernelIN5flash11enable_sm90INS1_16FlashAttnFwdSm90INS1_25CollectiveMainloopFwdSm90ILi2EN4cute5tupleIJNS5_1CILi1EEES8_S8_EEENS6_IJNS7_ILi128EEENS7_ILi80EEENS7_ILi256EEEEEELi256ENS_6half_tEfNS_4arch4Sm90ELb0ELb0ELb1ELb1ELb1ELb0ELb0ELb1ELb1ELb1ELb1ELb0EEENS1_21CollectiveEpilogueFwdINS6_IJSA_SC_SB_EEES9_SE_SG_Li256ELb1ELb1ELb1ELb0EEENS1_36VarlenDynamicPersistentTileSchedulerILi128ELi80ELi256ELi128ELb1ELb1ELb1ELb0ELb1ELb1EEEEEEEEEvNT_6ParamsE:
	.zero		3584


//--------------------- .nv.constant0._ZN7cutlass13device_kernelIN5flash11enable_sm90INS1_16FlashAttnFwdSm90INS1_25CollectiveMainloopFwdSm90ILi2EN4cute5tupleIJNS5_1CILi1EEES8_S8_EEENS6_IJNS7_ILi128EEENS7_ILi80EEENS7_ILi256EEEEEELi256ENS_6half_tEfNS_4arch4Sm90ELb0ELb0ELb1ELb1ELb1ELb1ELb0ELb1ELb1ELb1ELb1ELb0EEENS1_21CollectiveEpilogueFwdINS6_IJSA_SC_SB_EEES9_SE_SG_Li256ELb1ELb1ELb1ELb0EEENS1_36VarlenDynamicPersistentTileSchedulerILi128ELi80ELi256ELi128ELb1ELb1ELb1ELb0ELb1ELb1EEEEEEEEEvNT_6ParamsE --------------------------
	.section	.nv.constant0._ZN7cutlass13device_kernelIN5flash11enable_sm90INS1_16FlashAttnFwdSm90INS1_25CollectiveMainloopFwdSm90ILi2EN4cute5tupleIJNS5_1CILi1EEES8_S8_EEENS6_IJNS7_ILi128EEENS7_ILi80EEENS7_ILi256EEEEEELi256ENS_6half_tEfNS_4arch4Sm90ELb0ELb0ELb1ELb1ELb1ELb1ELb0ELb1ELb1ELb1ELb1ELb0EEENS1_21CollectiveEpilogueFwdINS6_IJSA_SC_SB_EEES9_SE_SG_Li256ELb1ELb1ELb1ELb0EEENS1_36VarlenDynamicPersistentTileSchedulerILi128ELi80ELi256ELi128ELb1ELb1ELb1ELb0ELb1ELb1EEEEEEEEEvNT_6ParamsE,"a",@progbits
	.sectionflags	@""
	.align	4
.nv.constant0._ZN7cutlass13device_kernelIN5flash11enable_sm90INS1_16FlashAttnFwdSm90INS1_25CollectiveMainloopFwdSm90ILi2EN4cute5tupleIJNS5_1CILi1EEES8_S8_EEENS6_IJNS7_ILi128EEENS7_ILi80EEENS7_ILi256EEEEEELi256ENS_6half_tEfNS_4arch4Sm90ELb0ELb0ELb1ELb1ELb1ELb1ELb0ELb1ELb1ELb1ELb1ELb0EEENS1_21CollectiveEpilogueFwdINS6_IJSA_SC_SB_EEES9_SE_SG_Li256ELb1ELb1ELb1ELb0EEENS1_36VarlenDynamicPersistentTileSchedulerILi128ELi80ELi256ELi128ELb1ELb1ELb1ELb0ELb1ELb1EEEEEEEEEvNT_6ParamsE:
	.zero		3584


//--------------------- .nv.constant0._ZN7cutlass13device_kernelIN5flash11enable_sm90INS1_16FlashAttnFwdSm90INS1_25CollectiveMainloopFwdSm90ILi2EN4cute5tupleIJNS5_1CILi1EEES8_S8_EEENS6_IJNS7_ILi128EEENS7_ILi64EEENS7_ILi256EEEEEELi256ENS_6half_tEfNS_4arch4Sm90ELb0ELb1ELb1ELb0ELb1ELb0ELb0ELb1ELb1ELb1ELb1ELb0EEENS1_21CollectiveEpilogueFwdINS6_IJSA_SC_SB_EEES9_SE_SG_Li256ELb0ELb1ELb1ELb0EEENS1_19SingleTileSchedulerILb0ELb1ELb1ELi128EEEEEEEEEvNT_6ParamsE --------------------------
	.section	.nv.constant0._ZN7cutlass13device_kernelIN5flash11enable_sm90INS1_16FlashAttnFwdSm90INS1_25CollectiveMainloopFwdSm90ILi2EN4cute5tupleIJNS5_1CILi1EEES8_S8_EEENS6_IJNS7_ILi128EEENS7_ILi64EEENS7_ILi256EEEEEELi256ENS_6half_tEfNS_4arch4Sm90ELb0ELb1ELb1ELb0ELb1ELb0ELb0ELb1ELb1ELb1ELb1ELb0EEENS1_21CollectiveEpilogueFwdINS6_IJSA_SC_SB_EEES9_SE_SG_Li256ELb0ELb1ELb1ELb0EEENS1_19SingleTileSchedulerILb0ELb1ELb1ELi128EEEEEEEEEvNT_6ParamsE,"a",@progbits
	.sectionflags	@""
	.align	4
.nv.constant0._ZN7cutlass13device_kernelIN5flash11enable_sm90INS1_16FlashAttnFwdSm90INS1_25CollectiveMainloopFwdSm90ILi2EN4cute5tupleIJNS5_1CILi1EEES8_S8_EEENS6_IJNS7_ILi128EEENS7_ILi64EEENS7_ILi256EEEEEELi256ENS_6half_tEfNS_4arch4Sm90ELb0ELb1ELb1ELb0ELb1ELb0ELb0ELb1ELb1ELb1ELb1ELb0EEENS1_21CollectiveEpilogueFwdINS6_IJSA_SC_SB_EEES9_SE_SG_Li256ELb0ELb1ELb1ELb0EEENS1_19SingleTileSchedulerILb0ELb1ELb1ELi128EEEEEEEEEvNT_6ParamsE:
	.zero		3456


//--------------------- .nv.constant0._ZN7cutlass13device_kernelIN5flash11enable_sm90INS1_16FlashAttnFwdSm90INS1_25CollectiveMainloopFwdSm90ILi2EN4cute5tupleIJNS5_1CILi1EEES8_S8_EEENS6_IJNS7_ILi128EEENS7_ILi64EEENS7_ILi256EEEEEELi256ENS_6half_tEfNS_4arch4Sm90ELb0ELb1ELb1ELb1ELb1ELb0ELb0ELb1ELb1ELb1ELb1ELb0EEENS1_21CollectiveEpilogueFwdINS6_IJSA_SC_SB_EEES9_SE_SG_Li256ELb1ELb1ELb1ELb0EEENS1_36VarlenDynamicPersistentTileSchedulerILi128ELi64ELi256ELi128ELb1ELb1ELb1ELb1ELb0ELb1EEEEEEEEEvNT_6ParamsE --------------------------
	.section	.nv.constant0._ZN7cutlass13device_kernelIN5flash11enable_sm90INS1_16FlashAttnFwdSm90INS1_25CollectiveMainloopFwdSm90ILi2EN4cute5tupleIJNS5_1CILi1EEES8_S8_EEENS6_IJNS7_ILi128EEENS7_ILi64EEENS7_ILi256EEEEEELi256ENS_6half_tEfNS_4arch4Sm90ELb0ELb1ELb1ELb1ELb1ELb0ELb0ELb1ELb1ELb1ELb1ELb0EEENS1_21CollectiveEpilogueFwdINS6_IJSA_SC_SB_EEES9_SE_SG_Li256ELb1ELb1ELb1ELb0EEENS1_36VarlenDynamicPersistentTileSchedulerILi128ELi64ELi256ELi128ELb1ELb1ELb1ELb1ELb0ELb1EEEEEEEEEvNT_6ParamsE,"a",@progbits
	.sectionflags	@""
	.align	4
.nv.constant0._ZN7cutlass13device_kernelIN5flash11enable_sm90INS1_16FlashAttnFwdSm90INS1_25CollectiveMainloopFwdSm90ILi2EN4cute5tupleIJNS5_1CILi1EEES8_S8_EEENS6_IJNS7_ILi128EEENS7_ILi64EEENS7_ILi256EEEEEELi256ENS_6half_tEfNS_4arch4Sm90ELb0ELb1ELb1ELb1ELb1ELb0ELb0ELb1ELb1ELb1ELb1ELb0EEENS1_21CollectiveEpilogueFwdINS6_IJSA_SC_SB_EEES9_SE_SG_Li256ELb1ELb1ELb1ELb0EEENS1_36VarlenDynamicPersistentTileSchedulerILi128ELi64ELi256ELi128ELb1ELb1ELb1ELb1ELb0ELb1EEEEEEEEEvNT_6ParamsE:
	.zero		3584


//--------------------- .nv.constant0._ZN7cutlass13device_kernelIN5flash11enable_sm90INS1_16FlashAttnFwdSm90INS1_25CollectiveMainloopFwdSm90ILi2EN4cute5tupleIJNS5_1CILi1EEES8_S8_EEENS6_IJNS7_ILi128EEENS7_ILi64EEENS7_ILi256EEEEEELi256ENS_6half_tEfNS_4arch4Sm90ELb0ELb1ELb1ELb1ELb1ELb1ELb0ELb1ELb1ELb1ELb1ELb0EEENS1_21CollectiveEpilogueFwdINS6_IJSA_SC_SB_EEES9_SE_SG_Li256ELb1ELb1ELb1ELb0EEENS1_36VarlenDynamicPersistentTileSchedulerILi128ELi64ELi256ELi128ELb1ELb1ELb1ELb1ELb0ELb1EEEEEEEEEvNT_6ParamsE --------------------------
	.section	.nv.constant0._ZN7cutlass13device_kernelIN5flash11enable_sm90INS1_16FlashAttnFwdSm90INS1_25CollectiveMainloopFwdSm90ILi2EN4cute5tupleIJNS5_1CILi1EEES8_S8_EEENS6_IJNS7_ILi128EEENS7_ILi64EEENS7_ILi256EEEEEELi256ENS_6half_tEfNS_4arch4Sm90ELb0ELb1ELb1ELb1ELb1ELb1ELb0ELb1ELb1ELb1ELb1ELb0EEENS1_21CollectiveEpilogueFwdINS6_IJSA_SC_SB_EEES9_SE_SG_Li256ELb1ELb1ELb1ELb0EEENS1_36VarlenDynamicPersistentTileSchedulerILi128ELi64ELi256ELi128ELb1ELb1ELb1ELb1ELb0ELb1EEEEEEEEEvNT_6ParamsE,"a",@progbits
	.sectionflags	@""
	.align	4
.nv.constant0._ZN7cutlass13device_kernelIN5flash11enable_sm90INS1_16FlashAttnFwdSm90INS1_25CollectiveMainloopFwdSm90ILi2EN4cute5tupleIJNS5_1CILi1EEES8_S8_EEENS6_IJNS7_ILi128EEENS7_ILi64EEENS7_ILi256EEEEEELi256ENS_6half_tEfNS_4arch4Sm90ELb0ELb1ELb1ELb1ELb1ELb1ELb0ELb1ELb1ELb1ELb1ELb0EEENS1_21CollectiveEpilogueFwdINS6_IJSA_SC_SB_EEES9_SE_SG_Li256ELb1ELb1ELb1ELb0EEENS1_36VarlenDynamicPersistentTileSchedulerILi128ELi64ELi256ELi128ELb1ELb1ELb1ELb1ELb0ELb1EEEEEEEEEvNT_6ParamsE:
	.zero		3584


//--------------------- .nv.constant0._ZN7cutlass13device_kernelIN5flash11enable_sm90INS1_16FlashAttnFwdSm90INS1_25CollectiveMainloopFwdSm90ILi2EN4cute5tupleIJNS5_1CILi1EEES8_S8_EEENS6_IJNS7_ILi128EEENS7_ILi80EEENS7_ILi256EEEEEELi256ENS_6half_tEfNS_4arch4Sm90ELb1ELb0ELb1ELb0ELb1ELb0ELb0ELb1ELb1ELb1ELb1ELb0EEENS1_21CollectiveEpilogueFwdINS6_IJSA_SC_SB_EEES9_SE_SG_Li256ELb0ELb1ELb1ELb0EEENS1_19SingleTileSchedulerILb0ELb1ELb1ELi128EEEEEEEEEvNT_6ParamsE --------------------------
	.section	.nv.constant0._ZN7cutlass13device_kernelIN5flash11enable_sm90INS1_16FlashAttnFwdSm90INS1_25CollectiveMainloopFwdSm90ILi2EN4cute5tupleIJNS5_1CILi1EEES8_S8_EEENS6_IJNS7_ILi128EEENS7_ILi80EEENS7_ILi256EEEEEELi256ENS_6half_tEfNS_4arch4Sm90ELb1ELb0ELb1ELb0ELb1ELb0ELb0ELb1ELb1ELb1ELb1ELb0EEENS1_21CollectiveEpilogueFwdINS6_IJSA_SC_SB_EEES9_SE_SG_Li256ELb0ELb1ELb1ELb0EEENS1_19SingleTileSchedulerILb0ELb1ELb1ELi128EEEEEEEEEvNT_6ParamsE,"a",@progbits
	.sectionflags	@""
	.align	4
.nv.constant0._ZN7cutlass13device_kernelIN5flash11enable_sm90INS1_16FlashAttnFwdSm90INS1_25CollectiveMainloopFwdSm90ILi2EN4cute5tupleIJNS5_1CILi1EEES8_S8_EEENS6_IJNS7_ILi128EEENS7_ILi80EEENS7_ILi256EEEEEELi256ENS_6half_tEfNS_4arch4Sm90ELb1ELb0ELb1ELb0ELb1ELb0ELb0ELb1ELb1ELb1ELb1ELb0EEENS1_21CollectiveEpilogueFwdINS6_IJSA_SC_SB_EEES9_SE_SG_Li256ELb0ELb1ELb1ELb0EEENS1_19SingleTileSchedulerILb0ELb1ELb1ELi128EEEEEEEEEvNT_6ParamsE:
	.zero		3456


//--------------------- .nv.constant0._ZN7cutlass13device_kernelIN5flash11enable_sm90INS1_16FlashAttnFwdSm90INS1_25CollectiveMainloopFwdSm90ILi2EN4cute5tupleIJNS5_1CILi1EEES8_S8_EEENS6_IJNS7_ILi128EEENS7_ILi80EEENS7_ILi256EEEEEELi256ENS_6half_tEfNS_4arch4Sm90ELb1ELb0ELb1ELb1ELb1ELb0ELb0ELb1ELb1ELb1ELb1ELb0EEENS1_21CollectiveEpilogueFwdINS6_IJSA_SC_SB_EEES9_SE_SG_Li256ELb1ELb1ELb1ELb0EEENS1_36VarlenDynamicPersistentTileSchedulerILi128ELi80ELi256ELi128ELb1ELb1ELb1ELb1ELb1ELb1EEEEEEEEEvNT_6ParamsE --------------------------
	.section	.nv.constant0._ZN7cutlass13device_kernelIN5flash11enable_sm90INS1_16FlashAttnFwdSm90INS1_25CollectiveMainloopFwdSm90ILi2EN4cute5tupleIJNS5_1CILi1EEES8_S8_EEENS6_IJNS7_ILi128EEENS7_ILi80EEENS7_ILi256EEEEEELi256ENS_6half_tEfNS_4arch4Sm90ELb1ELb0ELb1ELb1ELb1ELb0ELb0ELb1ELb1ELb1ELb1ELb0EEENS1_21CollectiveEpilogueFwdINS6_IJSA_SC_SB_EEES9_SE_SG_Li256ELb1ELb1ELb1ELb0EEENS1_36VarlenDynamicPersistentTileSchedulerILi128ELi80ELi256ELi128ELb1ELb1ELb1ELb1ELb1ELb1EEEEEEEEEvNT_6ParamsE,"a",@progbits
	.sectionflags	@""
	.align	4
.nv.constant0._ZN7cutlass13device_kernelIN5flash11enable_sm90INS1_16FlashAttnFwdSm90INS1_25CollectiveMainloopFwdSm90ILi2EN4cute5tupleIJNS5_1CILi1EEES8_S8_EEENS6_IJNS7_ILi128EEENS7_ILi80EEENS7_ILi256EEEEEELi256ENS_6half_tEfNS_4arch4Sm90ELb1ELb0ELb1ELb1ELb1ELb0ELb0ELb1ELb1ELb1ELb1ELb0EEENS1_21CollectiveEpilogueFwdINS6_IJSA_SC_SB_EEES9_SE_SG_Li256ELb1ELb1ELb1ELb0EEENS1_36VarlenDynamicPersistentTileSchedulerILi128ELi80ELi256ELi128ELb1ELb1ELb1ELb1ELb1ELb1EEEEEEEEEvNT_6ParamsE:
	.zero		3584


//--------------------- .nv.constant0._ZN7cutlass13device_kernelIN5flash11enable_sm90INS1_16FlashAttnFwdSm90INS1_25CollectiveMainloopFwdSm90ILi2EN4cute5tupleIJNS5_1CILi1EEES8_S8_EEENS6_IJNS7_ILi128EEENS7_ILi80EEENS7_ILi256EEEEEELi256ENS_6half_tEfNS_4arch4Sm90ELb1ELb0ELb1ELb1ELb1ELb1ELb0ELb1ELb1ELb1ELb1ELb0EEENS1_21CollectiveEpilogueFwdINS6_IJSA_SC_SB_EEES9_SE_SG_Li256ELb1ELb1ELb1ELb0EEENS1_36VarlenDynamicPersistentTileSchedulerILi128ELi80ELi256ELi128ELb1ELb1ELb1ELb1ELb1ELb1EEEEEEEEEvNT_6ParamsE --------------------------
	.section	.nv.constant0._ZN7cutlass13device_kernelIN5flash11enable_sm90INS1_16FlashAttnFwdSm90INS1_25CollectiveMainloopFwdSm90ILi2EN4cute5tupleIJNS5_1CILi1EEES8_S8_EEENS6_IJNS7_ILi128EEENS7_ILi80EEENS7_ILi256EEEEEELi256ENS_6half_tEfNS_4arch4Sm90ELb1ELb0ELb1ELb1ELb1ELb1ELb0ELb1ELb1ELb1ELb1ELb0EEENS1_21CollectiveEpilogueFwdINS6_IJSA_SC_SB_EEES9_SE_SG_Li256ELb1ELb1ELb1ELb0EEENS1_36VarlenDynamicPersistentTileSchedulerILi128ELi80ELi256ELi128ELb1ELb1ELb1ELb1ELb1ELb1EEEEEEEEEvNT_6ParamsE,"a",@progbits
	.sectionflags	@""
	.align	4
.nv.constant0._ZN7cutlass13device_kernelIN5flash11enable_sm90INS1_16FlashAttnFwdSm90INS1_25CollectiveMainloopFwdSm90ILi2EN4cute5tupleIJNS5_1CILi1EEES8_S8_EEENS6_IJNS7_ILi128EEENS7_ILi80EEENS7_ILi256EEEEEELi256ENS_6half_tEfNS_4arch4Sm90ELb1ELb0ELb1ELb1ELb1ELb1ELb0ELb1ELb1ELb1ELb1ELb0EEENS1_21CollectiveEpilogueFwdINS6_IJSA_SC_SB_EEES9_SE_SG_Li256ELb1ELb1ELb1ELb0EEENS1_36VarlenDynamicPersistentTileSchedulerILi128ELi80ELi256ELi128ELb1ELb1ELb1ELb1ELb1ELb1EEEEEEEEEvNT_6ParamsE:
	.zero		3584


//--------------------- SYMBOLS --------------------------

	.type		.nv.reservedSmem.offset0,@object
	.size		.nv.reservedSmem.offset0,0x4
